	.target	sm_90a

	.elftype	@"ET_EXEC"


//--------------------- .note.nv.tkinfo           --------------------------
	.section	.note.nv.tkinfo,"",@"SHT_NOTE"
	.sectionflags	@"SHF_NOTE_NV_TKINFO"
	.tkinfo
        /*0018*/ 	.word	0x00000002
        /*0030*/ 	.string	""
        /*0030*/ 	.string	"ptxas"
        /*0030*/ 	.string	"Cuda compilation tools, release 13.0, V13.0.88"
        /*0030*/ 	.string	"Build cuda_13.0.r13.0/compiler.36424714_0"
        /*0030*/ 	.string	"-arch sm_90a -m 64 "



//--------------------- .note.nv.cuinfo           --------------------------
	.section	.note.nv.cuinfo,"",@"SHT_NOTE"
	.sectionflags	@"SHF_NOTE_NV_CUINFO"
        /*0018*/ 	.short	0x0002
        /*001a*/ 	.short	0x005a
        /*001c*/ 	.short	0x0082
	.zero		2


//--------------------- .nv.info                  --------------------------
	.section	.nv.info,"",@"SHT_CUDA_INFO"
	.align	4


	//----- nvinfo : EIATTR_REGCOUNT
	.align		4
        /*0000*/ 	.byte	0x04, 0x2f
        /*0002*/ 	.short	(.L_15 - .L_14)
	.align		4
.L_14:
        /*0004*/ 	.word	index@(_ZN7cutlass13device_kernelINS_4gemm6kernel13GemmUniversalIN4cute5tupleIJiiiiEEENS1_10collective13CollectiveMmaINS1_34MainloopSm90TmaGmmaWarpSpecializedILi7ENS5_IJNS4_1CILi8EEENSA_ILi1EEESC_EEENS1_35KernelTmaWarpSpecializedCooperativeEEENS5_IJNSA_ILi128EEESG_NSA_ILi64EEEEEENS_6half_tENS5_IJlSC_lEEESJ_SK_NS4_8TiledMMAINS4_8MMA_AtomIJNS4_4SM904GMMA26MMA_64x128x16_F32F16F16_SSILNSO_5MajorE0ELSQ_0ELNSO_7ScaleInE1ELSR_1EEEEEENS4_6LayoutINS5_IJNSA_ILi2EEESC_SC_EEENS5_IJSC_NSA_ILi0EEESX_EEEEENS5_IJNS4_10UnderscoreES10_S10_EEEEENS4_13SM90_TMA_LOADENS4_14ComposedLayoutINS4_7SwizzleILi3ELi4ELi3EEENS4_18smem_ptr_flag_bitsILi16EEENSU_INS5_IJSB_SH_EEENS5_IJSH_SC_EEEEEEEvNS4_8identityENS4_23SM90_TMA_LOAD_MULTICASTES1C_vS1D_EENS_8epilogue10collective6detail29Sm90TmaWarpSpecializedAdapterINS1H_15DefaultEpilogueISJ_SK_SK_NS1G_6thread17LinearCombinationISJ_Li1EffLNS1L_9ScaleType4KindE0ELNS_15FloatRoundStyleE2ESJ_EENS1_15EpilogueDefaultEEEEEvvEEEEvNT_6ParamsE)
        /*0008*/ 	.word	0x000000a8


	//----- nvinfo : EIATTR_FRAME_SIZE
	.align		4
.L_15:
        /*000c*/ 	.byte	0x04, 0x11
        /*000e*/ 	.short	(.L_17 - .L_16)
	.align		4
.L_16:
        /*0010*/ 	.word	index@(_ZN7cutlass13device_kernelINS_4gemm6kernel13GemmUniversalIN4cute5tupleIJiiiiEEENS1_10collective13CollectiveMmaINS1_34MainloopSm90TmaGmmaWarpSpecializedILi7ENS5_IJNS4_1CILi8EEENSA_ILi1EEESC_EEENS1_35KernelTmaWarpSpecializedCooperativeEEENS5_IJNSA_ILi128EEESG_NSA_ILi64EEEEEENS_6half_tENS5_IJlSC_lEEESJ_SK_NS4_8TiledMMAINS4_8MMA_AtomIJNS4_4SM904GMMA26MMA_64x128x16_F32F16F16_SSILNSO_5MajorE0ELSQ_0ELNSO_7ScaleInE1ELSR_1EEEEEENS4_6LayoutINS5_IJNSA_ILi2EEESC_SC_EEENS5_IJSC_NSA_ILi0EEESX_EEEEENS5_IJNS4_10UnderscoreES10_S10_EEEEENS4_13SM90_TMA_LOADENS4_14ComposedLayoutINS4_7SwizzleILi3ELi4ELi3EEENS4_18smem_ptr_flag_bitsILi16EEENSU_INS5_IJSB_SH_EEENS5_IJSH_SC_EEEEEEEvNS4_8identityENS4_23SM90_TMA_LOAD_MULTICASTES1C_vS1D_EENS_8epilogue10collective6detail29Sm90TmaWarpSpecializedAdapterINS1H_15DefaultEpilogueISJ_SK_SK_NS1G_6thread17LinearCombinationISJ_Li1EffLNS1L_9ScaleType4KindE0ELNS_15FloatRoundStyleE2ESJ_EENS1_15EpilogueDefaultEEEEEvvEEEEvNT_6ParamsE)
        /*0014*/ 	.word	0x00000000


	//----- nvinfo : EIATTR_MIN_STACK_SIZE
	.align		4
.L_17:
        /*0018*/ 	.byte	0x04, 0x12
        /*001a*/ 	.short	(.L_19 - .L_18)
	.align		4
.L_18:
        /*001c*/ 	.word	index@(_ZN7cutlass13device_kernelINS_4gemm6kernel13GemmUniversalIN4cute5tupleIJiiiiEEENS1_10collective13CollectiveMmaINS1_34MainloopSm90TmaGmmaWarpSpecializedILi7ENS5_IJNS4_1CILi8EEENSA_ILi1EEESC_EEENS1_35KernelTmaWarpSpecializedCooperativeEEENS5_IJNSA_ILi128EEESG_NSA_ILi64EEEEEENS_6half_tENS5_IJlSC_lEEESJ_SK_NS4_8TiledMMAINS4_8MMA_AtomIJNS4_4SM904GMMA26MMA_64x128x16_F32F16F16_SSILNSO_5MajorE0ELSQ_0ELNSO_7ScaleInE1ELSR_1EEEEEENS4_6LayoutINS5_IJNSA_ILi2EEESC_SC_EEENS5_IJSC_NSA_ILi0EEESX_EEEEENS5_IJNS4_10UnderscoreES10_S10_EEEEENS4_13SM90_TMA_LOADENS4_14ComposedLayoutINS4_7SwizzleILi3ELi4ELi3EEENS4_18smem_ptr_flag_bitsILi16EEENSU_INS5_IJSB_SH_EEENS5_IJSH_SC_EEEEEEEvNS4_8identityENS4_23SM90_TMA_LOAD_MULTICASTES1C_vS1D_EENS_8epilogue10collective6detail29Sm90TmaWarpSpecializedAdapterINS1H_15DefaultEpilogueISJ_SK_SK_NS1G_6thread17LinearCombinationISJ_Li1EffLNS1L_9ScaleType4KindE0ELNS_15FloatRoundStyleE2ESJ_EENS1_15EpilogueDefaultEEEEEvvEEEEvNT_6ParamsE)
        /*0020*/ 	.word	0x00000000
.L_19:


//--------------------- .nv.compat                --------------------------
	.section	.nv.compat,"",@"SHT_CUDA_COMPAT_INFO"
	.align	4
        /*0000*/ 	.byte	0x02, 0x09, 0x01, 0x00, 0x02, 0x02, 0x04, 0x00, 0x02, 0x05, 0x05, 0x00, 0x03, 0x07, 0x01, 0x01
        /*0010*/ 	.byte	0x02, 0x03, 0x01, 0x00, 0x02, 0x06, 0x01, 0x00, 0x04, 0x0b, 0x08, 0x00, 0x00, 0x00, 0x00, 0x00
        /*0020*/ 	.byte	0x00, 0x00, 0x00, 0x00


//--------------------- .nv.info._ZN7cutlass13device_kernelINS_4gemm6kernel13GemmUniversalIN4cute5tupleIJiiiiEEENS1_10collective13CollectiveMmaINS1_34MainloopSm90TmaGmmaWarpSpecializedILi7ENS5_IJNS4_1CILi8EEENSA_ILi1EEESC_EEENS1_35KernelTmaWarpSpecializedCooperativeEEENS5_IJNSA_ILi128EEESG_NSA_ILi64EEEEEENS_6half_tENS5_IJlSC_lEEESJ_SK_NS4_8TiledMMAINS4_8MMA_AtomIJNS4_4SM904GMMA26MMA_64x128x16_F32F16F16_SSILNSO_5MajorE0ELSQ_0ELNSO_7ScaleInE1ELSR_1EEEEEENS4_6LayoutINS5_IJNSA_ILi2EEESC_SC_EEENS5_IJSC_NSA_ILi0EEESX_EEEEENS5_IJNS4_10UnderscoreES10_S10_EEEEENS4_13SM90_TMA_LOADENS4_14ComposedLayoutINS4_7SwizzleILi3ELi4ELi3EEENS4_18smem_ptr_flag_bitsILi16EEENSU_INS5_IJSB_SH_EEENS5_IJSH_SC_EEEEEEEvNS4_8identityENS4_23SM90_TMA_LOAD_MULTICASTES1C_vS1D_EENS_8epilogue10collective6detail29Sm90TmaWarpSpecializedAdapterINS1H_15DefaultEpilogueISJ_SK_SK_NS1G_6thread17LinearCombinationISJ_Li1EffLNS1L_9ScaleType4KindE0ELNS_15FloatRoundStyleE2ESJ_EENS1_15EpilogueDefaultEEEEEvvEEEEvNT_6ParamsE --------------------------
	.section	.nv.info._ZN7cutlass13device_kernelINS_4gemm6kernel13GemmUniversalIN4cute5tupleIJiiiiEEENS1_10collective13CollectiveMmaINS1_34MainloopSm90TmaGmmaWarpSpecializedILi7ENS5_IJNS4_1CILi8EEENSA_ILi1EEESC_EEENS1_35KernelTmaWarpSpecializedCooperativeEEENS5_IJNSA_ILi128EEESG_NSA_ILi64EEEEEENS_6half_tENS5_IJlSC_lEEESJ_SK_NS4_8TiledMMAINS4_8MMA_AtomIJNS4_4SM904GMMA26MMA_64x128x16_F32F16F16_SSILNSO_5MajorE0ELSQ_0ELNSO_7ScaleInE1ELSR_1EEEEEENS4_6LayoutINS5_IJNSA_ILi2EEESC_SC_EEENS5_IJSC_NSA_ILi0EEESX_EEEEENS5_IJNS4_10UnderscoreES10_S10_EEEEENS4_13SM90_TMA_LOADENS4_14ComposedLayoutINS4_7SwizzleILi3ELi4ELi3EEENS4_18smem_ptr_flag_bitsILi16EEENSU_INS5_IJSB_SH_EEENS5_IJSH_SC_EEEEEEEvNS4_8identityENS4_23SM90_TMA_LOAD_MULTICASTES1C_vS1D_EENS_8epilogue10collective6detail29Sm90TmaWarpSpecializedAdapterINS1H_15DefaultEpilogueISJ_SK_SK_NS1G_6thread17LinearCombinationISJ_Li1EffLNS1L_9ScaleType4KindE0ELNS_15FloatRoundStyleE2ESJ_EENS1_15EpilogueDefaultEEEEEvvEEEEvNT_6ParamsE,"",@"SHT_CUDA_INFO"
	.sectionflags	@""
	.align	4


	//----- nvinfo : EIATTR_CUDA_API_VERSION
	.align		4
        /*0000*/ 	.byte	0x04, 0x37
        /*0002*/ 	.short	(.L_21 - .L_20)
.L_20:
        /*0004*/ 	.word	0x00000082


	//----- nvinfo : EIATTR_KPARAM_INFO
	.align		4
.L_21:
        /*0008*/ 	.byte	0x04, 0x17
        /*000a*/ 	.short	(.L_23 - .L_22)
.L_22:
        /*000c*/ 	.word	0x00000000
        /*0010*/ 	.short	0x0000
        /*0012*/ 	.short	0x0070
        /*0014*/ 	.byte	0x00, 0xf0, 0x01, 0x10


	//----- nvinfo : EIATTR_SPARSE_MMA_MASK
	.align		4
.L_23:
        /*0018*/ 	.byte	0x03, 0x50
        /*001a*/ 	.short	0x0000


	//----- nvinfo : EIATTR_MAXREG_COUNT
	.align		4
        /*001c*/ 	.byte	0x03, 0x1b
        /*001e*/ 	.short	0x00a8


	//----- nvinfo : EIATTR_NUM_BARRIERS
	.align		4
        /*0020*/ 	.byte	0x02, 0x4c
        /*0022*/ 	.byte	0x01
	.zero		1


	//----- nvinfo : EIATTR_EXTERNS
	.align		4
        /*0024*/ 	.byte	0x04, 0x0f
        /*0026*/ 	.short	(.L_25 - .L_24)


	//   ....[0]....
	.align		4
.L_24:
        /*0028*/ 	.word	index@(__assertfail)


	//----- nvinfo : EIATTR_MERCURY_ISA_VERSION
	.align		4
.L_25:
        /*002c*/ 	.byte	0x03, 0x5f
        /*002e*/ 	.short	0x0101


	//----- nvinfo : EIATTR_INT_WARP_WIDE_INSTR_OFFSETS
	.align		4
        /*0030*/ 	.byte	0x04, 0x31
        /*0032*/ 	.short	(.L_27 - .L_26)


	//   ....[0]....
.L_26:
        /*0034*/ 	.word	0x00000520


	//   ....[1]....
        /*0038*/ 	.word	0x00000550


	//   ....[2]....
        /*003c*/ 	.word	0x00000700


	//----- nvinfo : EIATTR_COOP_GROUP_MASK_REGIDS
	.align		4
.L_27:
        /*0040*/ 	.byte	0x04, 0x29
        /*0042*/ 	.short	(.L_29 - .L_28)


	//   ....[0]....
.L_28:
        /*0044*/ 	.word	0xffffffff


	//   ....[1]....
        /*0048*/ 	.word	0xffffffff


	//   ....[2]....
        /*004c*/ 	.word	0xffffffff


	//   ....[3]....
        /*0050*/ 	.word	0xffffffff


	//   ....[4]....
        /*0054*/ 	.word	0xffffffff


	//   ....[5]....
        /*0058*/ 	.word	0xffffffff


	//----- nvinfo : EIATTR_COOP_GROUP_INSTR_OFFSETS
	.align		4
.L_29:
        /*005c*/ 	.byte	0x04, 0x28
        /*005e*/ 	.short	(.L_31 - .L_30)


	//   ....[0]....
.L_30:
        /*0060*/ 	.word	0x00000060


	//   ....[1]....
        /*0064*/ 	.word	0x00000070


	//   ....[2]....
        /*0068*/ 	.word	0x00000130


	//   ....[3]....
        /*006c*/ 	.word	0x00000360


	//   ....[4]....
        /*0070*/ 	.word	0x00000860


	//   ....[5]....
        /*0074*/ 	.word	0x000014e0


	//----- nvinfo : EIATTR_REG_RECONFIG
	.align		4
.L_31:
        /*0078*/ 	.byte	0x01, 0x54
	.zero		2


	//----- nvinfo : EIATTR_SYSCALL_OFFSETS
	.align		4
        /*007c*/ 	.byte	0x04, 0x46
        /*007e*/ 	.short	(.L_33 - .L_32)


	//   ....[0]....
.L_32:
        /*0080*/ 	.word	0x000016d0


	//----- nvinfo : EIATTR_MBARRIER_INSTR_OFFSETS
	.align		4
.L_33:
        /*0084*/ 	.byte	0x04, 0x39
        /*0086*/ 	.short	(.L_35 - .L_34)


	//   ....[0]....
.L_34:
        /*0088*/ 	.word	0x00000260
        /*008c*/ 	.word	0x000000ff
        /*0090*/ 	.word	0x00000000
        /*0094*/ 	.short	0x0100
        /*0096*/ 	.byte	0x08
	.zero		1


	//   ....[1]....
        /*0098*/ 	.word	0x00000270
        /*009c*/ 	.word	0x000000ff
        /*00a0*/ 	.word	0x00000038
        /*00a4*/ 	.short	0x0100
        /*00a6*/ 	.byte	0x08
	.zero		1


	//   ....[2]....
        /*00a8*/ 	.word	0x00000280
        /*00ac*/ 	.word	0x000000ff
        /*00b0*/ 	.word	0x00000008
        /*00b4*/ 	.short	0x0100
        /*00b6*/ 	.byte	0x08
	.zero		1


	//   ....[3]....
        /*00b8*/ 	.word	0x00000290
        /*00bc*/ 	.word	0x000000ff
        /*00c0*/ 	.word	0x00000040
        /*00c4*/ 	.short	0x0100
        /*00c6*/ 	.byte	0x08
	.zero		1


	//   ....[4]....
        /*00c8*/ 	.word	0x000002a0
        /*00cc*/ 	.word	0x000000ff
        /*00d0*/ 	.word	0x00000010
        /*00d4*/ 	.short	0x0100
        /*00d6*/ 	.byte	0x08
	.zero		1


	//   ....[5]....
        /*00d8*/ 	.word	0x000002b0
        /*00dc*/ 	.word	0x000000ff
        /*00e0*/ 	.word	0x00000048
        /*00e4*/ 	.short	0x0100
        /*00e6*/ 	.byte	0x08
	.zero		1


	//   ....[6]....
        /*00e8*/ 	.word	0x000002c0
        /*00ec*/ 	.word	0x000000ff
        /*00f0*/ 	.word	0x00000018
        /*00f4*/ 	.short	0x0100
        /*00f6*/ 	.byte	0x08
	.zero		1


	//   ....[7]....
        /*00f8*/ 	.word	0x000002d0
        /*00fc*/ 	.word	0x000000ff
        /*0100*/ 	.word	0x00000050
        /*0104*/ 	.short	0x0100
        /*0106*/ 	.byte	0x08
	.zero		1


	//   ....[8]....
        /*0108*/ 	.word	0x000002e0
        /*010c*/ 	.word	0x000000ff
        /*0110*/ 	.word	0x00000020
        /*0114*/ 	.short	0x0100
        /*0116*/ 	.byte	0x08
	.zero		1


	//   ....[9]....
        /*0118*/ 	.word	0x000002f0
        /*011c*/ 	.word	0x000000ff
        /*0120*/ 	.word	0x00000058
        /*0124*/ 	.short	0x0100
        /*0126*/ 	.byte	0x08
	.zero		1


	//   ....[10]....
        /*0128*/ 	.word	0x00000300
        /*012c*/ 	.word	0x000000ff
        /*0130*/ 	.word	0x00000028
        /*0134*/ 	.short	0x0100
        /*0136*/ 	.byte	0x08
	.zero		1


	//   ....[11]....
        /*0138*/ 	.word	0x00000310
        /*013c*/ 	.word	0x000000ff
        /*0140*/ 	.word	0x00000060
        /*0144*/ 	.short	0x0100
        /*0146*/ 	.byte	0x08
	.zero		1


	//   ....[12]....
        /*0148*/ 	.word	0x00000320
        /*014c*/ 	.word	0x000000ff
        /*0150*/ 	.word	0x00000030
        /*0154*/ 	.short	0x0100
        /*0156*/ 	.byte	0x08
	.zero		1


	//   ....[13]....
        /*0158*/ 	.word	0x00000330
        /*015c*/ 	.word	0x000000ff
        /*0160*/ 	.word	0x00000068
        /*0164*/ 	.short	0x0100
        /*0166*/ 	.byte	0x08
	.zero		1


	//   ....[14]....
        /*0168*/ 	.word	0x00000790
        /*016c*/ 	.word	0x000000ff
        /*0170*/ 	.word	0x00000080
        /*0174*/ 	.short	0x0100
        /*0176*/ 	.byte	0x06
	.zero		1


	//   ....[15]....
        /*0178*/ 	.word	0x00000810
        /*017c*/ 	.word	0x000000ff
        /*0180*/ 	.word	0x00000088
        /*0184*/ 	.short	0x0100
        /*0186*/ 	.byte	0x06
	.zero		1


	//   ....[16]....
        /*0188*/ 	.word	0x00001790
        /*018c*/ 	.word	0x00000003
        /*0190*/ 	.word	0x00000000
        /*0194*/ 	.short	0x010a
        /*0196*/ 	.byte	0x3f
	.zero		1


	//   ....[17]....
        /*0198*/ 	.word	0x000017f0
        /*019c*/ 	.word	0x00000003
        /*01a0*/ 	.word	0x00000000
        /*01a4*/ 	.short	0x010a
        /*01a6*/ 	.byte	0x3f
	.zero		1


	//   ....[18]....
        /*01a8*/ 	.word	0x00001b70
        /*01ac*/ 	.word	0x00000005
        /*01b0*/ 	.word	0x00000000
        /*01b4*/ 	.short	0x010a
        /*01b6*/ 	.byte	0x3f
	.zero		1


	//   ....[19]....
        /*01b8*/ 	.word	0x00001bb0
        /*01bc*/ 	.word	0x00000005
        /*01c0*/ 	.word	0x00000000
        /*01c4*/ 	.short	0x010a
        /*01c6*/ 	.byte	0x3f
	.zero		1


	//   ....[20]....
        /*01c8*/ 	.word	0x00001e10
        /*01cc*/ 	.word	0x00000004
        /*01d0*/ 	.word	0x00000000
        /*01d4*/ 	.short	0x0101
        /*01d6*/ 	.byte	0x3f
	.zero		1


	//   ....[21]....
        /*01d8*/ 	.word	0x00002030
        /*01dc*/ 	.word	0x00000000
        /*01e0*/ 	.word	0x00000000
        /*01e4*/ 	.short	0x0101
        /*01e6*/ 	.byte	0x3f
	.zero		1


	//   ....[22]....
        /*01e8*/ 	.word	0x000071a0
        /*01ec*/ 	.word	0x00000017
        /*01f0*/ 	.word	0x00000038
        /*01f4*/ 	.short	0x010a
        /*01f6*/ 	.byte	0x3f
	.zero		1


	//   ....[23]....
        /*01f8*/ 	.word	0x00007590
        /*01fc*/ 	.word	0x00000006
        /*0200*/ 	.word	0x00000088
        /*0204*/ 	.short	0x0101
        /*0206*/ 	.byte	0x3f
	.zero		1


	//   ....[24]....
        /*0208*/ 	.word	0x00007c90
        /*020c*/ 	.word	0x00000007
        /*0210*/ 	.word	0x00000000
        /*0214*/ 	.short	0x010a
        /*0216*/ 	.byte	0x3f
	.zero		1


	//   ....[25]....
        /*0218*/ 	.word	0x00007d10
        /*021c*/ 	.word	0x00000006
        /*0220*/ 	.word	0x00000000
        /*0224*/ 	.short	0x010a
        /*0226*/ 	.byte	0x3f
	.zero		1


	//   ....[26]....
        /*0228*/ 	.word	0x00007da0
        /*022c*/ 	.word	0x00000007
        /*0230*/ 	.word	0x00000000
        /*0234*/ 	.short	0x010a
        /*0236*/ 	.byte	0x3f
	.zero		1


	//   ....[27]....
        /*0238*/ 	.word	0x00007e30
        /*023c*/ 	.word	0x00000006
        /*0240*/ 	.word	0x00000000
        /*0244*/ 	.short	0x010a
        /*0246*/ 	.byte	0x3f
	.zero		1


	//   ....[28]....
        /*0248*/ 	.word	0x00007ec0
        /*024c*/ 	.word	0x00000007
        /*0250*/ 	.word	0x00000000
        /*0254*/ 	.short	0x010a
        /*0256*/ 	.byte	0x3f
	.zero		1


	//   ....[29]....
        /*0258*/ 	.word	0x00007f50
        /*025c*/ 	.word	0x00000006
        /*0260*/ 	.word	0x00000000
        /*0264*/ 	.short	0x010a
        /*0266*/ 	.byte	0x3f
	.zero		1


	//   ....[30]....
        /*0268*/ 	.word	0x00007fe0
        /*026c*/ 	.word	0x00000005
        /*0270*/ 	.word	0x00000000
        /*0274*/ 	.short	0x010a
        /*0276*/ 	.byte	0x3f
	.zero		1


	//   ....[31]....
        /*0278*/ 	.word	0x00008040
        /*027c*/ 	.word	0x00000003
        /*0280*/ 	.word	0x00000000
        /*0284*/ 	.short	0x010a
        /*0286*/ 	.byte	0x3f
	.zero		1


	//   ....[32]....
        /*0288*/ 	.word	0x00008090
        /*028c*/ 	.word	0x00000005
        /*0290*/ 	.word	0x00000000
        /*0294*/ 	.short	0x010a
        /*0296*/ 	.byte	0x3f
	.zero		1


	//   ....[33]....
        /*0298*/ 	.word	0x00008160
        /*029c*/ 	.word	0x00000017
        /*02a0*/ 	.word	0x00000038
        /*02a4*/ 	.short	0x010a
        /*02a6*/ 	.byte	0x3f
	.zero		1


	//   ....[34]....
        /*02a8*/ 	.word	0x00008230
        /*02ac*/ 	.word	0x00000007
        /*02b0*/ 	.word	0x00000000
        /*02b4*/ 	.short	0x010a
        /*02b6*/ 	.byte	0x3f
	.zero		1


	//   ....[35]....
        /*02b8*/ 	.word	0x00008280
        /*02bc*/ 	.word	0x00000006
        /*02c0*/ 	.word	0x00000000
        /*02c4*/ 	.short	0x010a
        /*02c6*/ 	.byte	0x3f
	.zero		1


	//   ....[36]....
        /*02c8*/ 	.word	0x000082d0
        /*02cc*/ 	.word	0x00000007
        /*02d0*/ 	.word	0x00000000
        /*02d4*/ 	.short	0x010a
        /*02d6*/ 	.byte	0x3f
	.zero		1


	//   ....[37]....
        /*02d8*/ 	.word	0x00008320
        /*02dc*/ 	.word	0x00000006
        /*02e0*/ 	.word	0x00000000
        /*02e4*/ 	.short	0x010a
        /*02e6*/ 	.byte	0x3f
	.zero		1


	//   ....[38]....
        /*02e8*/ 	.word	0x00008370
        /*02ec*/ 	.word	0x00000007
        /*02f0*/ 	.word	0x00000000
        /*02f4*/ 	.short	0x010a
        /*02f6*/ 	.byte	0x3f
	.zero		1


	//   ....[39]....
        /*02f8*/ 	.word	0x000083c0
        /*02fc*/ 	.word	0x00000006
        /*0300*/ 	.word	0x00000000
        /*0304*/ 	.short	0x010a
        /*0306*/ 	.byte	0x3f
	.zero		1


	//----- nvinfo : EIATTR_NUM_MBARRIERS
	.align		4
.L_35:
        /*0308*/ 	.byte	0x03, 0x38
        /*030a*/ 	.short	0x0010


	//----- nvinfo : EIATTR_EXIT_INSTR_OFFSETS
	.align		4
        /*030c*/ 	.byte	0x04, 0x1c
        /*030e*/ 	.short	(.L_37 - .L_36)


	//   ....[0]....
.L_36:
        /*0310*/ 	.word	0x00000a30


	//   ....[1]....
        /*0314*/ 	.word	0x00001240


	//   ....[2]....
        /*0318*/ 	.word	0x00006920


	//   ....[3]....
        /*031c*/ 	.word	0x00006e80


	//   ....[4]....
        /*0320*/ 	.word	0x00008030


	//----- nvinfo : EIATTR_MAX_THREADS
	.align		4
.L_37:
        /*0324*/ 	.byte	0x04, 0x05
        /*0326*/ 	.short	(.L_39 - .L_38)
.L_38:
        /*0328*/ 	.word	0x00000180
        /*032c*/ 	.word	0x00000001
        /*0330*/ 	.word	0x00000001


	//----- nvinfo : EIATTR_CRS_STACK_SIZE
	.align		4
.L_39:
        /*0334*/ 	.byte	0x04, 0x1e
        /*0336*/ 	.short	(.L_41 - .L_40)
.L_40:
        /*0338*/ 	.word	0x00000000


	//----- nvinfo : EIATTR_CBANK_PARAM_SIZE
	.align		4
.L_41:
        /*033c*/ 	.byte	0x03, 0x19
        /*033e*/ 	.short	0x0470


	//----- nvinfo : EIATTR_PARAM_CBANK
	.align		4
        /*0340*/ 	.byte	0x04, 0x0a
        /*0342*/ 	.short	(.L_43 - .L_42)
	.align		4
.L_42:
        /*0344*/ 	.word	index@(.nv.constant0._ZN7cutlass13device_kernelINS_4gemm6kernel13GemmUniversalIN4cute5tupleIJiiiiEEENS1_10collective13CollectiveMmaINS1_34MainloopSm90TmaGmmaWarpSpecializedILi7ENS5_IJNS4_1CILi8EEENSA_ILi1EEESC_EEENS1_35KernelTmaWarpSpecializedCooperativeEEENS5_IJNSA_ILi128EEESG_NSA_ILi64EEEEEENS_6half_tENS5_IJlSC_lEEESJ_SK_NS4_8TiledMMAINS4_8MMA_AtomIJNS4_4SM904GMMA26MMA_64x128x16_F32F16F16_SSILNSO_5MajorE0ELSQ_0ELNSO_7ScaleInE1ELSR_1EEEEEENS4_6LayoutINS5_IJNSA_ILi2EEESC_SC_EEENS5_IJSC_NSA_ILi0EEESX_EEEEENS5_IJNS4_10UnderscoreES10_S10_EEEEENS4_13SM90_TMA_LOADENS4_14ComposedLayoutINS4_7SwizzleILi3ELi4ELi3EEENS4_18smem_ptr_flag_bitsILi16EEENSU_INS5_IJSB_SH_EEENS5_IJSH_SC_EEEEEEEvNS4_8identityENS4_23SM90_TMA_LOAD_MULTICASTES1C_vS1D_EENS_8epilogue10collective6detail29Sm90TmaWarpSpecializedAdapterINS1H_15DefaultEpilogueISJ_SK_SK_NS1G_6thread17LinearCombinationISJ_Li1EffLNS1L_9ScaleType4KindE0ELNS_15FloatRoundStyleE2ESJ_EENS1_15EpilogueDefaultEEEEEvvEEEEvNT_6ParamsE)
        /*0348*/ 	.short	0x0210
        /*034a*/ 	.short	0x0470


	//----- nvinfo : EIATTR_SW_WAR
	.align		4
.L_43:
        /*034c*/ 	.byte	0x04, 0x36
        /*034e*/ 	.short	(.L_45 - .L_44)
.L_44:
        /*0350*/ 	.word	0x00000008
.L_45:


//--------------------- .nv.callgraph             --------------------------
	.section	.nv.callgraph,"",@"SHT_CUDA_CALLGRAPH"
	.align	4
	.sectionentsize	8
	.align		4
        /*0000*/ 	.word	0x00000000
	.align		4
        /*0004*/ 	.word	0xffffffff
	.align		4
        /*0008*/ 	.word	index@(_ZN7cutlass13device_kernelINS_4gemm6kernel13GemmUniversalIN4cute5tupleIJiiiiEEENS1_10collective13CollectiveMmaINS1_34MainloopSm90TmaGmmaWarpSpecializedILi7ENS5_IJNS4_1CILi8EEENSA_ILi1EEESC_EEENS1_35KernelTmaWarpSpecializedCooperativeEEENS5_IJNSA_ILi128EEESG_NSA_ILi64EEEEEENS_6half_tENS5_IJlSC_lEEESJ_SK_NS4_8TiledMMAINS4_8MMA_AtomIJNS4_4SM904GMMA26MMA_64x128x16_F32F16F16_SSILNSO_5MajorE0ELSQ_0ELNSO_7ScaleInE1ELSR_1EEEEEENS4_6LayoutINS5_IJNSA_ILi2EEESC_SC_EEENS5_IJSC_NSA_ILi0EEESX_EEEEENS5_IJNS4_10UnderscoreES10_S10_EEEEENS4_13SM90_TMA_LOADENS4_14ComposedLayoutINS4_7SwizzleILi3ELi4ELi3EEENS4_18smem_ptr_flag_bitsILi16EEENSU_INS5_IJSB_SH_EEENS5_IJSH_SC_EEEEEEEvNS4_8identityENS4_23SM90_TMA_LOAD_MULTICASTES1C_vS1D_EENS_8epilogue10collective6detail29Sm90TmaWarpSpecializedAdapterINS1H_15DefaultEpilogueISJ_SK_SK_NS1G_6thread17LinearCombinationISJ_Li1EffLNS1L_9ScaleType4KindE0ELNS_15FloatRoundStyleE2ESJ_EENS1_15EpilogueDefaultEEEEEvvEEEEvNT_6ParamsE)
	.align		4
        /*000c*/ 	.word	index@(__assertfail)
	.align		4
        /*0010*/ 	.word	0x00000000
	.align		4
        /*0014*/ 	.word	0xfffffffe
	.align		4
        /*0018*/ 	.word	0x00000000
	.align		4
        /*001c*/ 	.word	0xfffffffd
	.align		4
        /*0020*/ 	.word	0x00000000
	.align		4
        /*0024*/ 	.word	0xfffffffc


//--------------------- .nv.constant4             --------------------------
	.section	.nv.constant4,"a",@progbits
	.align	8
	.align		8
.nv.constant4:
        /*0000*/ 	.dword	__assertfail
	.align		8
        /*0008*/ 	.dword	__unnamed_1
	.align		8
        /*0010*/ 	.dword	_ZN40_INTERNAL_63f6274c_4_k_cu_63ecf039_220964cuda3std3__45__cpo5beginE
	.align		8
        /*0018*/ 	.dword	_ZN40_INTERNAL_63f6274c_4_k_cu_63ecf039_220964cuda3std3__45__cpo3endE
	.align		8
        /*0020*/ 	.dword	_ZN40_INTERNAL_63f6274c_4_k_cu_63ecf039_220964cuda3std3__45__cpo6cbeginE
	.align		8
        /*0028*/ 	.dword	_ZN40_INTERNAL_63f6274c_4_k_cu_63ecf039_220964cuda3std3__45__cpo4cendE
	.align		8
        /*0030*/ 	.dword	_ZN40_INTERNAL_63f6274c_4_k_cu_63ecf039_220964cuda3std3__442_GLOBAL__N__63f6274c_4_k_cu_63ecf039_220966ignoreE
	.align		8
        /*0038*/ 	.dword	_ZN40_INTERNAL_63f6274c_4_k_cu_63ecf039_220964cuda3std3__419piecewise_constructE
	.align		8
        /*0040*/ 	.dword	_ZN40_INTERNAL_63f6274c_4_k_cu_63ecf039_220964cuda3std3__48in_placeE
	.align		8
        /*0048*/ 	.dword	_ZN40_INTERNAL_63f6274c_4_k_cu_63ecf039_220964cuda3std6ranges3__45__cpo4swapE
	.align		8
        /*0050*/ 	.dword	_ZN40_INTERNAL_63f6274c_4_k_cu_63ecf039_220964cuda3std6ranges3__45__cpo9iter_moveE
	.align		8
        /*0058*/ 	.dword	_ZN40_INTERNAL_63f6274c_4_k_cu_63ecf039_220964cute7productE
	.align		8
        /*0060*/ 	.dword	_ZN40_INTERNAL_63f6274c_4_k_cu_63ecf039_220964cute1_E
	.align		8
        /*0068*/ 	.dword	$str$22
	.align		8
        /*0070*/ 	.dword	$str$23


//--------------------- .text._ZN7cutlass13device_kernelINS_4gemm6kernel13GemmUniversalIN4cute5tupleIJiiiiEEENS1_10collective13CollectiveMmaINS1_34MainloopSm90TmaGmmaWarpSpecializedILi7ENS5_IJNS4_1CILi8EEENSA_ILi1EEESC_EEENS1_35KernelTmaWarpSpecializedCooperativeEEENS5_IJNSA_ILi128EEESG_NSA_ILi64EEEEEENS_6half_tENS5_IJlSC_lEEESJ_SK_NS4_8TiledMMAINS4_8MMA_AtomIJNS4_4SM904GMMA26MMA_64x128x16_F32F16F16_SSILNSO_5MajorE0ELSQ_0ELNSO_7ScaleInE1ELSR_1EEEEEENS4_6LayoutINS5_IJNSA_ILi2EEESC_SC_EEENS5_IJSC_NSA_ILi0EEESX_EEEEENS5_IJNS4_10UnderscoreES10_S10_EEEEENS4_13SM90_TMA_LOADENS4_14ComposedLayoutINS4_7SwizzleILi3ELi4ELi3EEENS4_18smem_ptr_flag_bitsILi16EEENSU_INS5_IJSB_SH_EEENS5_IJSH_SC_EEEEEEEvNS4_8identityENS4_23SM90_TMA_LOAD_MULTICASTES1C_vS1D_EENS_8epilogue10collective6detail29Sm90TmaWarpSpecializedAdapterINS1H_15DefaultEpilogueISJ_SK_SK_NS1G_6thread17LinearCombinationISJ_Li1EffLNS1L_9ScaleType4KindE0ELNS_15FloatRoundStyleE2ESJ_EENS1_15EpilogueDefaultEEEEEvvEEEEvNT_6ParamsE --------------------------
	.section	.text._ZN7cutlass13device_kernelINS_4gemm6kernel13GemmUniversalIN4cute5tupleIJiiiiEEENS1_10collective13CollectiveMmaINS1_34MainloopSm90TmaGmmaWarpSpecializedILi7ENS5_IJNS4_1CILi8EEENSA_ILi1EEESC_EEENS1_35KernelTmaWarpSpecializedCooperativeEEENS5_IJNSA_ILi128EEESG_NSA_ILi64EEEEEENS_6half_tENS5_IJlSC_lEEESJ_SK_NS4_8TiledMMAINS4_8MMA_AtomIJNS4_4SM904GMMA26MMA_64x128x16_F32F16F16_SSILNSO_5MajorE0ELSQ_0ELNSO_7ScaleInE1ELSR_1EEEEEENS4_6LayoutINS5_IJNSA_ILi2EEESC_SC_EEENS5_IJSC_NSA_ILi0EEESX_EEEEENS5_IJNS4_10UnderscoreES10_S10_EEEEENS4_13SM90_TMA_LOADENS4_14ComposedLayoutINS4_7SwizzleILi3ELi4ELi3EEENS4_18smem_ptr_flag_bitsILi16EEENSU_INS5_IJSB_SH_EEENS5_IJSH_SC_EEEEEEEvNS4_8identityENS4_23SM90_TMA_LOAD_MULTICASTES1C_vS1D_EENS_8epilogue10collective6detail29Sm90TmaWarpSpecializedAdapterINS1H_15DefaultEpilogueISJ_SK_SK_NS1G_6thread17LinearCombinationISJ_Li1EffLNS1L_9ScaleType4KindE0ELNS_15FloatRoundStyleE2ESJ_EENS1_15EpilogueDefaultEEEEEvvEEEEvNT_6ParamsE,"ax",@progbits
	.align	128
.text._ZN7cutlass13device_kernelINS_4gemm6kernel13GemmUniversalIN4cute5tupleIJiiiiEEENS1_10collective13CollectiveMmaINS1_34MainloopSm90TmaGmmaWarpSpecializedILi7ENS5_IJNS4_1CILi8EEENSA_ILi1EEESC_EEENS1_35KernelTmaWarpSpecializedCooperativeEEENS5_IJNSA_ILi128EEESG_NSA_ILi64EEEEEENS_6half_tENS5_IJlSC_lEEESJ_SK_NS4_8TiledMMAINS4_8MMA_AtomIJNS4_4SM904GMMA26MMA_64x128x16_F32F16F16_SSILNSO_5MajorE0ELSQ_0ELNSO_7ScaleInE1ELSR_1EEEEEENS4_6LayoutINS5_IJNSA_ILi2EEESC_SC_EEENS5_IJSC_NSA_ILi0EEESX_EEEEENS5_IJNS4_10UnderscoreES10_S10_EEEEENS4_13SM90_TMA_LOADENS4_14ComposedLayoutINS4_7SwizzleILi3ELi4ELi3EEENS4_18smem_ptr_flag_bitsILi16EEENSU_INS5_IJSB_SH_EEENS5_IJSH_SC_EEEEEEEvNS4_8identityENS4_23SM90_TMA_LOAD_MULTICASTES1C_vS1D_EENS_8epilogue10collective6detail29Sm90TmaWarpSpecializedAdapterINS1H_15DefaultEpilogueISJ_SK_SK_NS1G_6thread17LinearCombinationISJ_Li1EffLNS1L_9ScaleType4KindE0ELNS_15FloatRoundStyleE2ESJ_EENS1_15EpilogueDefaultEEEEEvvEEEEvNT_6ParamsE:
        .type           _ZN7cutlass13device_kernelINS_4gemm6kernel13GemmUniversalIN4cute5tupleIJiiiiEEENS1_10collective13CollectiveMmaINS1_34MainloopSm90TmaGmmaWarpSpecializedILi7ENS5_IJNS4_1CILi8EEENSA_ILi1EEESC_EEENS1_35KernelTmaWarpSpecializedCooperativeEEENS5_IJNSA_ILi128EEESG_NSA_ILi64EEEEEENS_6half_tENS5_IJlSC_lEEESJ_SK_NS4_8TiledMMAINS4_8MMA_AtomIJNS4_4SM904GMMA26MMA_64x128x16_F32F16F16_SSILNSO_5MajorE0ELSQ_0ELNSO_7ScaleInE1ELSR_1EEEEEENS4_6LayoutINS5_IJNSA_ILi2EEESC_SC_EEENS5_IJSC_NSA_ILi0EEESX_EEEEENS5_IJNS4_10UnderscoreES10_S10_EEEEENS4_13SM90_TMA_LOADENS4_14ComposedLayoutINS4_7SwizzleILi3ELi4ELi3EEENS4_18smem_ptr_flag_bitsILi16EEENSU_INS5_IJSB_SH_EEENS5_IJSH_SC_EEEEEEEvNS4_8identityENS4_23SM90_TMA_LOAD_MULTICASTES1C_vS1D_EENS_8epilogue10collective6detail29Sm90TmaWarpSpecializedAdapterINS1H_15DefaultEpilogueISJ_SK_SK_NS1G_6thread17LinearCombinationISJ_Li1EffLNS1L_9ScaleType4KindE0ELNS_15FloatRoundStyleE2ESJ_EENS1_15EpilogueDefaultEEEEEvvEEEEvNT_6ParamsE,@function
        .size           _ZN7cutlass13device_kernelINS_4gemm6kernel13GemmUniversalIN4cute5tupleIJiiiiEEENS1_10collective13CollectiveMmaINS1_34MainloopSm90TmaGmmaWarpSpecializedILi7ENS5_IJNS4_1CILi8EEENSA_ILi1EEESC_EEENS1_35KernelTmaWarpSpecializedCooperativeEEENS5_IJNSA_ILi128EEESG_NSA_ILi64EEEEEENS_6half_tENS5_IJlSC_lEEESJ_SK_NS4_8TiledMMAINS4_8MMA_AtomIJNS4_4SM904GMMA26MMA_64x128x16_F32F16F16_SSILNSO_5MajorE0ELSQ_0ELNSO_7ScaleInE1ELSR_1EEEEEENS4_6LayoutINS5_IJNSA_ILi2EEESC_SC_EEENS5_IJSC_NSA_ILi0EEESX_EEEEENS5_IJNS4_10UnderscoreES10_S10_EEEEENS4_13SM90_TMA_LOADENS4_14ComposedLayoutINS4_7SwizzleILi3ELi4ELi3EEENS4_18smem_ptr_flag_bitsILi16EEENSU_INS5_IJSB_SH_EEENS5_IJSH_SC_EEEEEEEvNS4_8identityENS4_23SM90_TMA_LOAD_MULTICASTES1C_vS1D_EENS_8epilogue10collective6detail29Sm90TmaWarpSpecializedAdapterINS1H_15DefaultEpilogueISJ_SK_SK_NS1G_6thread17LinearCombinationISJ_Li1EffLNS1L_9ScaleType4KindE0ELNS_15FloatRoundStyleE2ESJ_EENS1_15EpilogueDefaultEEEEEvvEEEEvNT_6ParamsE,(.L_x_205 - _ZN7cutlass13device_kernelINS_4gemm6kernel13GemmUniversalIN4cute5tupleIJiiiiEEENS1_10collective13CollectiveMmaINS1_34MainloopSm90TmaGmmaWarpSpecializedILi7ENS5_IJNS4_1CILi8EEENSA_ILi1EEESC_EEENS1_35KernelTmaWarpSpecializedCooperativeEEENS5_IJNSA_ILi128EEESG_NSA_ILi64EEEEEENS_6half_tENS5_IJlSC_lEEESJ_SK_NS4_8TiledMMAINS4_8MMA_AtomIJNS4_4SM904GMMA26MMA_64x128x16_F32F16F16_SSILNSO_5MajorE0ELSQ_0ELNSO_7ScaleInE1ELSR_1EEEEEENS4_6LayoutINS5_IJNSA_ILi2EEESC_SC_EEENS5_IJSC_NSA_ILi0EEESX_EEEEENS5_IJNS4_10UnderscoreES10_S10_EEEEENS4_13SM90_TMA_LOADENS4_14ComposedLayoutINS4_7SwizzleILi3ELi4ELi3EEENS4_18smem_ptr_flag_bitsILi16EEENSU_INS5_IJSB_SH_EEENS5_IJSH_SC_EEEEEEEvNS4_8identityENS4_23SM90_TMA_LOAD_MULTICASTES1C_vS1D_EENS_8epilogue10collective6detail29Sm90TmaWarpSpecializedAdapterINS1H_15DefaultEpilogueISJ_SK_SK_NS1G_6thread17LinearCombinationISJ_Li1EffLNS1L_9ScaleType4KindE0ELNS_15FloatRoundStyleE2ESJ_EENS1_15EpilogueDefaultEEEEEvvEEEEvNT_6ParamsE)
        .other          _ZN7cutlass13device_kernelINS_4gemm6kernel13GemmUniversalIN4cute5tupleIJiiiiEEENS1_10collective13CollectiveMmaINS1_34MainloopSm90TmaGmmaWarpSpecializedILi7ENS5_IJNS4_1CILi8EEENSA_ILi1EEESC_EEENS1_35KernelTmaWarpSpecializedCooperativeEEENS5_IJNSA_ILi128EEESG_NSA_ILi64EEEEEENS_6half_tENS5_IJlSC_lEEESJ_SK_NS4_8TiledMMAINS4_8MMA_AtomIJNS4_4SM904GMMA26MMA_64x128x16_F32F16F16_SSILNSO_5MajorE0ELSQ_0ELNSO_7ScaleInE1ELSR_1EEEEEENS4_6LayoutINS5_IJNSA_ILi2EEESC_SC_EEENS5_IJSC_NSA_ILi0EEESX_EEEEENS5_IJNS4_10UnderscoreES10_S10_EEEEENS4_13SM90_TMA_LOADENS4_14ComposedLayoutINS4_7SwizzleILi3ELi4ELi3EEENS4_18smem_ptr_flag_bitsILi16EEENSU_INS5_IJSB_SH_EEENS5_IJSH_SC_EEEEEEEvNS4_8identityENS4_23SM90_TMA_LOAD_MULTICASTES1C_vS1D_EENS_8epilogue10collective6detail29Sm90TmaWarpSpecializedAdapterINS1H_15DefaultEpilogueISJ_SK_SK_NS1G_6thread17LinearCombinationISJ_Li1EffLNS1L_9ScaleType4KindE0ELNS_15FloatRoundStyleE2ESJ_EENS1_15EpilogueDefaultEEEEEvvEEEEvNT_6ParamsE,@"STO_CUDA_ENTRY STV_DEFAULT"
_ZN7cutlass13device_kernelINS_4gemm6kernel13GemmUniversalIN4cute5tupleIJiiiiEEENS1_10collective13CollectiveMmaINS1_34MainloopSm90TmaGmmaWarpSpecializedILi7ENS5_IJNS4_1CILi8EEENSA_ILi1EEESC_EEENS1_35KernelTmaWarpSpecializedCooperativeEEENS5_IJNSA_ILi128EEESG_NSA_ILi64EEEEEENS_6half_tENS5_IJlSC_lEEESJ_SK_NS4_8TiledMMAINS4_8MMA_AtomIJNS4_4SM904GMMA26MMA_64x128x16_F32F16F16_SSILNSO_5MajorE0ELSQ_0ELNSO_7ScaleInE1ELSR_1EEEEEENS4_6LayoutINS5_IJNSA_ILi2EEESC_SC_EEENS5_IJSC_NSA_ILi0EEESX_EEEEENS5_IJNS4_10UnderscoreES10_S10_EEEEENS4_13SM90_TMA_LOADENS4_14ComposedLayoutINS4_7SwizzleILi3ELi4ELi3EEENS4_18smem_ptr_flag_bitsILi16EEENSU_INS5_IJSB_SH_EEENS5_IJSH_SC_EEEEEEEvNS4_8identityENS4_23SM90_TMA_LOAD_MULTICASTES1C_vS1D_EENS_8epilogue10collective6detail29Sm90TmaWarpSpecializedAdapterINS1H_15DefaultEpilogueISJ_SK_SK_NS1G_6thread17LinearCombinationISJ_Li1EffLNS1L_9ScaleType4KindE0ELNS_15FloatRoundStyleE2ESJ_EENS1_15EpilogueDefaultEEEEEvvEEEEvNT_6ParamsE:
[----:B------:R-:W0:Y:S01]  /*0000*/  LDC R1, c[0x0][0x28] ;  /* 0x00000a00ff017b82 */ /* 0x000e220000000800 */
[----:B------:R-:W1:Y:S01]  /*0010*/  S2R R95, SR_TID.X ;  /* 0x00000000005f7919 */ /* 0x000e620000002100 */
[----:B------:R-:W-:Y:S01]  /*0020*/  ELECT P0, URZ, PT ;  /* 0x00000000003f782f */ /* 0x000fe20003800000 */
[----:B------:R-:W-:Y:S01]  /*0030*/  BSSY B0, `(.L_x_0) ;  /* 0x000000f000007945 */ /* 0x000fe20003800000 */
[--C-:B-1----:R-:W-:Y:S02]  /*0040*/  SHF.R.U32.HI R0, RZ, 0x5, R95.reuse ;  /* 0x00000005ff007819 */ /* 0x102fe4000001165f */
[----:B------:R-:W-:-:S03]  /*0050*/  SHF.R.U32.HI R7, RZ, 0x7, R95 ;  /* 0x00000007ff077819 */ /* 0x000fc6000001165f */
[----:B------:R-:W1:Y:S04]  /*0060*/  SHFL.IDX PT, R3, R0, RZ, 0x1f ;  /* 0x00001fff00037589 */ /* 0x000e6800000e0000 */
[----:B------:R2:W3:Y:S01]  /*0070*/  SHFL.IDX PT, R2, R7, RZ, 0x1f ;  /* 0x00001fff07027589 */ /* 0x0004e200000e0000 */
[----:B-1----:R-:W-:-:S13]  /*0080*/  ISETP.NE.OR P0, PT, R3, RZ, !P0 ;  /* 0x000000ff0300720c */ /* 0x002fda0004705670 */
[----:B0-23--:R-:W-:Y:S05]  /*0090*/  @P0 BRA `(.L_x_1) ;  /* 0x0000000000200947 */ /* 0x00dfea0003800000 */
[----:B------:R-:W-:Y:S02]  /*00a0*/  ULDC.64 UR4, c[0x0][0x198] ;  /* 0x0000660000047ab9 */ /* 0x000fe40000000a00 */
[----:B------:R-:W-:Y:S02]  /*00b0*/  UIADD3 UR6, UP0, UR4, 0xf0, URZ ;  /* 0x000000f004067890 */ /* 0x000fe4000ff1e03f */
[----:B------:R-:W-:Y:S02]  /*00c0*/  UIADD3 UR4, UP1, UR4, 0x1f0, URZ ;  /* 0x000001f004047890 */ /* 0x000fe4000ff3e03f */
[----:B------:R-:W-:Y:S02]  /*00d0*/  UIADD3.X UR7, URZ, UR5, URZ, UP0, !UPT ;  /* 0x000000053f077290 */ /* 0x000fe400087fe43f */
[----:B------:R-:W-:-:S07]  /*00e0*/  UIADD3.X UR5, URZ, UR5, URZ, UP1, !UPT ;  /* 0x000000053f057290 */ /* 0x000fce0008ffe43f */
[----:B------:R0:W-:Y:S02]  /*00f0*/  UTMACCTL.PF [UR6] ;  /* 0x00000000060079b9 */ /* 0x0001e40008040000 */
[----:B------:R0:W-:Y:S02]  /*0100*/  UTMACCTL.PF [UR4] ;  /* 0x00000000040079b9 */ /* 0x0001e40008040000 */
[----:B0-----:R-:W-:Y:S01]  /*0110*/  NOP ;  /* 0x0000000000007918 */ /* 0x001fe20000000000 */
.L_x_1:
[----:B------:R-:W-:Y:S05]  /*0120*/  BSYNC B0 ;  /* 0x0000000000007941 */ /* 0x000fea0003800000 */
.L_x_0:
[----:B------:R-:W0:Y:S01]  /*0130*/  SHFL.IDX PT, R5, R0, RZ, 0x1f ;  /* 0x00001fff00057589 */ /* 0x000e2200000e0000 */
[----:B------:R-:W-:-:S04]  /*0140*/  SHF.R.S32.HI R4, RZ, 0x1f, R95 ;  /* 0x0000001fff047819 */ /* 0x000fc8000001145f */
[----:B------:R-:W-:-:S04]  /*0150*/  LEA.HI R4, R4, R95, RZ, 0x7 ;  /* 0x0000005f04047211 */ /* 0x000fc800078f38ff */
[----:B------:R-:W-:Y:S02]  /*0160*/  LOP3.LUT R4, R4, 0xffffff80, RZ, 0xc0, !PT ;  /* 0xffffff8004047812 */ /* 0x000fe400078ec0ff */
[----:B0-----:R-:W-:-:S13]  /*0170*/  ISETP.NE.AND P0, PT, R5, RZ, PT ;  /* 0x000000ff0500720c */ /* 0x001fda0003f05270 */
[----:B------:R-:W-:Y:S05]  /*0180*/  @P0 BRA `(.L_x_2) ;  /* 0x0000000000700947 */ /* 0x000fea0003800000 */
[----:B------:R-:W0:Y:S01]  /*0190*/  S2UR UR8, SR_CgaCtaId ;  /* 0x00000000000879c3 */ /* 0x000e220000008800 */
[----:B------:R-:W-:Y:S01]  /*01a0*/  UMOV UR4, 0x400 ;  /* 0x0000040000047882 */ /* 0x000fe20000000000 */
[----:B------:R-:W-:Y:S01]  /*01b0*/  UMOV UR5, 0x1 ;  /* 0x0000000100057882 */ /* 0x000fe20000000000 */
[----:B------:R-:W-:Y:S01]  /*01c0*/  UMOV UR6, 0x10 ;  /* 0x0000001000067882 */ /* 0x000fe20000000000 */
[----:B------:R-:W-:Y:S01]  /*01d0*/  ELECT P0, URZ, PT ;  /* 0x00000000003f782f */ /* 0x000fe20003800000 */
[----:B------:R-:W-:-:S04]  /*01e0*/  UIADD3 UR6, -UR6, 0x100000, URZ ;  /* 0x0010000006067890 */ /* 0x000fc8000fffe13f */
[----:B------:R-:W-:Y:S02]  /*01f0*/  USHF.L.U32 UR7, UR6, 0xb, URZ ;  /* 0x0000000b06077899 */ /* 0x000fe4000800063f */
[----:B------:R-:W-:Y:S02]  /*0200*/  USHF.L.U32 UR6, UR6, 0x1, URZ ;  /* 0x0000000106067899 */ /* 0x000fe4000800063f */
[----:B0-----:R-:W-:Y:S02]  /*0210*/  ULEA UR8, UR8, UR4, 0x18 ;  /* 0x0000000408087291 */ /* 0x001fe4000f8ec03f */
[----:B------:R-:W-:-:S04]  /*0220*/  UIADD3 UR4, -UR5, 0x100000, URZ ;  /* 0x0010000005047890 */ /* 0x000fc8000fffe13f */
[----:B------:R-:W-:Y:S02]  /*0230*/  USHF.L.U32 UR5, UR4, 0xb, URZ ;  /* 0x0000000b04057899 */ /* 0x000fe4000800063f */
[----:B------:R-:W-:Y:S01]  /*0240*/  USHF.L.U32 UR4, UR4, 0x1, URZ ;  /* 0x0000000104047899 */ /* 0x000fe2000800063f */
[----:B------:R-:W0:Y:S11]  /*0250*/  FENCE.VIEW.ASYNC.S ;  /* 0x00000000000073c6 */ /* 0x000e360000000000 */
[----:B0-----:R0:W1:Y:S01]  /*0260*/  SYNCS.EXCH.64 URZ, [UR8], UR4 ;  /* 0x00000004083f75b2 */ /* 0x0010620008000100 */
[----:B------:R0:W2:Y:S01]  /*0270*/  SYNCS.EXCH.64 URZ, [UR8+0x38], UR6 ;  /* 0x00003806083f75b2 */ /* 0x0000a20008000100 */
[----:B------:R0:W3:Y:S01]  /*0280*/  SYNCS.EXCH.64 URZ, [UR8+0x8], UR4 ;  /* 0x00000804083f75b2 */ /* 0x0000e20008000100 */
[----:B------:R0:W4:Y:S01]  /*0290*/  SYNCS.EXCH.64 URZ, [UR8+0x40], UR6 ;  /* 0x00004006083f75b2 */ /* 0x0001220008000100 */
[----:B------:R0:W0:Y:S01]  /*02a0*/  SYNCS.EXCH.64 URZ, [UR8+0x10], UR4 ;  /* 0x00001004083f75b2 */ /* 0x0000220008000100 */
        /* <DEDUP_REMOVED lines=9> */
[----:B------:R-:W-:Y:S01]  /*0340*/  NOP ;  /* 0x0000000000007918 */ /* 0x000fe20000000000 */
.L_x_2:
[----:B------:R-:W-:Y:S01]  /*0350*/  IMAD.IADD R8, R95, 0x1, -R4 ;  /* 0x000000015f087824 */ /* 0x000fe200078e0a04 */
[----:B------:R-:W5:Y:S01]  /*0360*/  SHFL.IDX PT, R0, R0, RZ, 0x1f ;  /* 0x00001fff00007589 */ /* 0x000f6200000e0000 */
[----:B0-----:R-:W0:Y:S01]  /*0370*/  S2UR UR8, SR_CTAID.X ;  /* 0x00000000000879c3 */ /* 0x001e220000002500 */
[----:B------:R-:W-:Y:S02]  /*0380*/  SHF.R.S32.HI R10, RZ, 0x1f, R5 ;  /* 0x0000001fff0a7819 */ /* 0x000fe40000011405 */
[----:B------:R-:W-:Y:S02]  /*0390*/  ELECT P0, URZ, PT ;  /* 0x00000000003f782f */ /* 0x000fe40003800000 */
[----:B------:R-:W-:Y:S01]  /*03a0*/  SHF.R.S32.HI R9, RZ, 0x1f, R8 ;  /* 0x0000001fff097819 */ /* 0x000fe20000011408 */
[----:B------:R-:W1:Y:S01]  /*03b0*/  S2R R4, SR_CTAID.Y ;  /* 0x0000000000047919 */ /* 0x000e620000002600 */
[----:B------:R-:W-:Y:S01]  /*03c0*/  LEA.HI R10, R10, R5, RZ, 0x2 ;  /* 0x000000050a0a7211 */ /* 0x000fe200078f10ff */
[----:B------:R-:W-:Y:S01]  /*03d0*/  ULDC UR4, c[0x0][0x150] ;  /* 0x0000540000047ab9 */ /* 0x000fe20000000800 */
[----:B------:R-:W-:Y:S01]  /*03e0*/  LEA.HI R9, R9, R8, RZ, 0x3 ;  /* 0x0000000809097211 */ /* 0x000fe200078f18ff */
[----:B------:R-:W2:Y:S01]  /*03f0*/  LDC R13, c[0x0][0x144] ;  /* 0x00005100ff0d7b82 */ /* 0x000ea20000000800 */
[----:B------:R-:W-:Y:S01]  /*0400*/  LOP3.LUT R10, R10, 0x3ffffffc, RZ, 0xc0, !PT ;  /* 0x3ffffffc0a0a7812 */ /* 0x000fe200078ec0ff */
[----:B------:R-:W-:Y:S01]  /*0410*/  NOP ;  /* 0x0000000000007918 */ /* 0x000fe20000000000 */
[--C-:B------:R-:W-:Y:S01]  /*0420*/  SHF.R.S32.HI R6, RZ, 0x3, R9.reuse ;  /* 0x00000003ff067819 */ /* 0x100fe20000011409 */
[----:B------:R-:W-:Y:S01]  /*0430*/  NOP ;  /* 0x0000000000007918 */ /* 0x000fe20000000000 */
[----:B------:R-:W-:Y:S01]  /*0440*/  SHF.R.S32.HI R9, RZ, 0x1f, R9 ;  /* 0x0000001fff097819 */ /* 0x000fe20000011409 */
[----:B------:R-:W-:Y:S01]  /*0450*/  IMAD.IADD R10, R5, 0x1, -R10 ;  /* 0x00000001050a7824 */ /* 0x000fe200078e0a0a */
[----:B------:R-:W-:Y:S01]  /*0460*/  ISETP.NE.AND P3, PT, R2, RZ, PT ;  /* 0x000000ff0200720c */ /* 0x000fe20003f65270 */
[----:B------:R-:W3:Y:S01]  /*0470*/  LDC R15, c[0x0][0x140] ;  /* 0x00005000ff0f7b82 */ /* 0x000ee20000000800 */
[----:B------:R-:W-:Y:S01]  /*0480*/  LEA.HI R9, R9, R6, RZ, 0x2 ;  /* 0x0000000609097211 */ /* 0x000fe200078f10ff */
[----:B------:R-:W-:-:S03]  /*0490*/  IMAD.MOV.U32 R22, RZ, RZ, 0x1 ;  /* 0x00000001ff167424 */ /* 0x000fc600078e00ff */
[----:B------:R-:W-:Y:S02]  /*04a0*/  LOP3.LUT R9, R9, 0xfffffffc, RZ, 0xc0, !PT ;  /* 0xfffffffc09097812 */ /* 0x000fe400078ec0ff */
[----:B-----5:R-:W-:Y:S02]  /*04b0*/  ISETP.NE.OR P0, PT, R0, RZ, !P0 ;  /* 0x000000ff0000720c */ /* 0x020fe40004705670 */
[----:B0-----:R-:W-:Y:S01]  /*04c0*/  I2FP.F32.U32 R0, UR8 ;  /* 0x0000000800007c45 */ /* 0x001fe20008201000 */
[----:B------:R-:W-:-:S04]  /*04d0*/  IMAD.IADD R9, R6, 0x1, -R9 ;  /* 0x0000000106097824 */ /* 0x000fc800078e0a09 */
[----:B------:R-:W-:Y:S02]  /*04e0*/  IMAD R9, R10, 0x4, R9 ;  /* 0x000000040a097824 */ /* 0x000fe400078e0209 */
[----:B------:R-:W-:Y:S01]  /*04f0*/  FMUL R11, R0, UR4 ;  /* 0x00000004000b7c20 */ /* 0x000fe20008400000 */
[----:B------:R-:W-:Y:S01]  /*0500*/  ULDC UR4, c[0x0][0x154] ;  /* 0x0000550000047ab9 */ /* 0x000fe20000000800 */
[C---:B------:R-:W-:Y:S02]  /*0510*/  IMAD.SHL.U32 R0, R9.reuse, 0x4, RZ ;  /* 0x0000000409007824 */ /* 0x040fe400078e00ff */
[----:B------:R-:W-:Y:S02]  /*0520*/  VOTEU.ALL UP0, P0 ;  /* 0x00000000003f7886 */ /* 0x000fe40000000000 */
[----:B------:R-:W0:Y:S01]  /*0530*/  F2I.U32.TRUNC.NTZ R11, R11 ;  /* 0x0000000b000b7305 */ /* 0x000e22000020f000 */
[----:B-1----:R-:W-:Y:S01]  /*0540*/  I2FP.F32.U32 R12, R4 ;  /* 0x00000004000c7245 */ /* 0x002fe20000201000 */
[----:B------:R-:W-:Y:S01]  /*0550*/  VOTEU.ALL UP1, P0 ;  /* 0x00000000003f7886 */ /* 0x000fe20000020000 */
[----:B------:R-:W-:Y:S01]  /*0560*/  LOP3.LUT R19, R9, 0xc, R0, 0x78, !PT ;  /* 0x0000000c09137812 */ /* 0x000fe200078e7800 */
[----:B------:R-:W1:Y:S01]  /*0570*/  @!UP0 S2UR UR7, SR_CgaCtaId ;  /* 0x00000000000789c3 */ /* 0x000e620000008800 */
[----:B------:R-:W-:Y:S01]  /*0580*/  SHF.R.S32.HI R0, RZ, 0x1f, R3 ;  /* 0x0000001fff007819 */ /* 0x000fe20000011403 */
[----:B------:R-:W-:Y:S01]  /*0590*/  FMUL R14, R12, UR4 ;  /* 0x000000040c0e7c20 */ /* 0x000fe20008400000 */
[----:B------:R-:W-:Y:S01]  /*05a0*/  SHF.R.S32.HI R6, RZ, 0x1f, R19 ;  /* 0x0000001fff067819 */ /* 0x000fe20000011413 */
[----:B------:R-:W-:Y:S01]  /*05b0*/  UMOV UR4, 0x20 ;  /* 0x0000002000047882 */ /* 0x000fe20000000000 */
[----:B------:R-:W-:Y:S01]  /*05c0*/  LEA.HI R0, R0, R3, RZ, 0x2 ;  /* 0x0000000300007211 */ /* 0x000fe200078f10ff */
[----:B------:R-:W-:Y:S01]  /*05d0*/  @!UP0 UMOV UR6, 0x400 ;  /* 0x0000040000068882 */ /* 0x000fe20000000000 */
[----:B------:R-:W-:Y:S01]  /*05e0*/  LEA.HI R10, R6, R19, RZ, 0x3 ;  /* 0x00000013060a7211 */ /* 0x000fe200078f18ff */
[----:B------:R-:W5:Y:S01]  /*05f0*/  LDC R9, c[0x0][0x148] ;  /* 0x00005200ff097b82 */ /* 0x000f620000000800 */
[----:B------:R-:W4:Y:S01]  /*0600*/  F2I.U32.TRUNC.NTZ R14, R14 ;  /* 0x0000000e000e7305 */ /* 0x000f22000020f000 */
[----:B------:R-:W-:Y:S01]  /*0610*/  LOP3.LUT R0, R0, 0xfffffffc, RZ, 0xc0, !PT ;  /* 0xfffffffc00007812 */ /* 0x000fe200078ec0ff */
[----:B0-----:R-:W-:Y:S01]  /*0620*/  IMAD.MOV R6, RZ, RZ, -R11 ;  /* 0x000000ffff067224 */ /* 0x001fe200078e0a0b */
[----:B------:R-:W-:Y:S01]  /*0630*/  LOP3.LUT R12, R10, 0xfffffff8, RZ, 0xc0, !PT ;  /* 0xfffffff80a0c7812 */ /* 0x000fe200078ec0ff */
[----:B------:R-:W-:-:S04]  /*0640*/  @!UP0 UIADD3 UR4, -UR4, 0x100000, URZ ;  /* 0x0010000004048890 */ /* 0x000fc8000fffe13f */
[----:B------:R-:W-:Y:S02]  /*0650*/  @!UP0 USHF.L.U32 UR5, UR4, 0xb, URZ ;  /* 0x0000000b04058899 */ /* 0x000fe4000800063f */
[----:B------:R-:W-:Y:S01]  /*0660*/  @!UP0 USHF.L.U32 UR4, UR4, 0x1, URZ ;  /* 0x0000000104048899 */ /* 0x000fe2000800063f */
[----:B---3--:R-:W-:Y:S01]  /*0670*/  ISETP.EQ.U32.AND P2, PT, R15, 0x1, PT ;  /* 0x000000010f00780c */ /* 0x008fe20003f42070 */
[----:B--2---:R-:W-:Y:S02]  /*0680*/  IMAD R6, R13, R6, UR8 ;  /* 0x000000080d067e24 */ /* 0x004fe4000f8e0206 */
[----:B------:R-:W-:Y:S02]  /*0690*/  IMAD.IADD R11, R19, 0x1, -R12 ;  /* 0x00000001130b7824 */ /* 0x000fe400078e0a0c */
[----:B------:R-:W-:Y:S01]  /*06a0*/  IMAD.IADD R3, R3, 0x1, -R0 ;  /* 0x0000000103037824 */ /* 0x000fe200078e0a00 */
[----:B------:R-:W-:Y:S02]  /*06b0*/  LOP3.LUT R0, R95, 0x7f, RZ, 0xc0, !PT ;  /* 0x0000007f5f007812 */ /* 0x000fe400078ec0ff */
[----:B------:R-:W-:Y:S01]  /*06c0*/  ISETP.NE.AND P4, PT, R11, R6, PT ;  /* 0x000000060b00720c */ /* 0x000fe20003f85270 */
[----:B----4-:R-:W-:Y:S01]  /*06d0*/  IMAD.MOV R23, RZ, RZ, -R14 ;  /* 0x000000ffff177224 */ /* 0x010fe200078e0a0e */
[----:B-1----:R-:W-:Y:S01]  /*06e0*/  @!UP0 ULEA UR6, UR7, UR6, 0x18 ;  /* 0x0000000607068291 */ /* 0x002fe2000f8ec03f */
[C---:B------:R-:W-:Y:S01]  /*06f0*/  ISETP.NE.AND P1, PT, R3.reuse, 0x3, PT ;  /* 0x000000030300780c */ /* 0x040fe20003f25270 */
[----:B------:R-:W-:Y:S01]  /*0700*/  VOTEU.ALL UP0, P0 ;  /* 0x00000000003f7886 */ /* 0x000fe20000000000 */
[----:B------:R-:W-:Y:S01]  /*0710*/  LOP3.LUT P0, RZ, R8, 0x7, RZ, 0xc0, !PT ;  /* 0x0000000708ff7812 */ /* 0x000fe2000780c0ff */
[----:B------:R-:W-:Y:S01]  /*0720*/  VIADD R8, R2, 0xffffffff ;  /* 0xffffffff02087836 */ /* 0x000fe20000000000 */
[----:B------:R-:W-:Y:S01]  /*0730*/  ISETP.EQ.OR P1, PT, R3, RZ, !P1 ;  /* 0x000000ff0300720c */ /* 0x000fe20004f22670 */
[----:B-----5:R-:W-:Y:S01]  /*0740*/  IMAD R11, R9, R23, R4 ;  /* 0x00000017090b7224 */ /* 0x020fe200078e0204 */
[----:B------:R-:W-:-:S04]  /*0750*/  ISETP.LT.U32.AND P0, PT, R19, 0x8, !P0 ;  /* 0x000000081300780c */ /* 0x000fc80004701070 */
[----:B------:R-:W-:Y:S02]  /*0760*/  @P4 SHF.R.S32.HI R10, RZ, 0x3, R10 ;  /* 0x00000003ff0a4819 */ /* 0x000fe4000001140a */
[----:B------:R-:W-:Y:S01]  /*0770*/  ISETP.EQ.AND P1, PT, R2, RZ, P1 ;  /* 0x000000ff0200720c */ /* 0x000fe20000f22270 */
[----:B------:R-:W0:Y:S02]  /*0780*/  FENCE.VIEW.ASYNC.S ;  /* 0x00000000000073c6 */ /* 0x000e240000000000 */
[----:B0-----:R0:W1:Y:S01]  /*0790*/  @!UP0 SYNCS.EXCH.64 URZ, [UR6+0x80], UR4 ;  /* 0x00008004063f85b2 */ /* 0x0010620008000100 */
[----:B------:R-:W-:Y:S02]  /*07a0*/  @P4 ISETP.NE.AND P5, PT, R10, R11, PT ;  /* 0x0000000b0a00420c */ /* 0x000fe40003fa5270 */
[----:B------:R-:W-:Y:S02]  /*07b0*/  ISETP.GE.U32.AND P6, PT, R8, 0x2, PT ;  /* 0x000000020800780c */ /* 0x000fe40003fc6070 */
[----:B------:R-:W-:-:S02]  /*07c0*/  SEL R11, RZ, 0x1, !P0 ;  /* 0x00000001ff0b7807 */ /* 0x000fc40004000000 */
[----:B------:R-:W-:Y:S02]  /*07d0*/  @P4 SEL R22, RZ, 0x1, P5 ;  /* 0x00000001ff164807 */ /* 0x000fe40002800000 */
[----:B------:R-:W-:Y:S02]  /*07e0*/  SEL R18, RZ, 0x1, !P1 ;  /* 0x00000001ff127807 */ /* 0x000fe40004800000 */
[----:B------:R-:W-:Y:S02]  /*07f0*/  LOP3.LUT R22, R22, R11, RZ, 0xc0, !PT ;  /* 0x0000000b16167212 */ /* 0x000fe400078ec0ff */
[----:B------:R-:W-:Y:S01]  /*0800*/  SEL R18, R18, 0x2, P6 ;  /* 0x0000000212127807 */ /* 0x000fe20003000000 */
[----:B------:R0:W2:Y:S01]  /*0810*/  @!UP1 SYNCS.EXCH.64 URZ, [UR6+0x88], UR4 ;  /* 0x00008804063f95b2 */ /* 0x0000a20008000100 */
[----:B------:R-:W-:Y:S01]  /*0820*/  NOP ;  /* 0x0000000000007918 */ /* 0x000fe20000000000 */
[----:B------:R-:W-:Y:S05]  /*0830*/  @!P2 BRA `(.L_x_3) ;  /* 0x000000000008a947 */ /* 0x000fea0003800000 */
[----:B-12---:R-:W-:Y:S01]  /*0840*/  UCGABAR_ARV ;  /* 0x00000000000079c7 */ /* 0x006fe20008000000 */
[----:B------:R-:W-:Y:S05]  /*0850*/  BRA `(.L_x_4) ;  /* 0x0000000000047947 */ /* 0x000fea0003800000 */
.L_x_3:
[----:B-12---:R-:W-:Y:S01]  /*0860*/  NOP ;  /* 0x0000000000007918 */ /* 0x006fe20000000000 */
.L_x_4:
[----:B------:R-:W1:Y:S01]  /*0870*/  LDC R2, c[0x0][0x65c] ;  /* 0x00019700ff027b82 */ /* 0x000e620000000800 */
[----:B------:R-:W-:Y:S02]  /*0880*/  IMAD.U32 R10, RZ, RZ, UR8 ;  /* 0x00000008ff0a7e24 */ /* 0x000fe4000f8e00ff */
[----:B------:R-:W-:Y:S01]  /*0890*/  IMAD.MOV.U32 R11, RZ, RZ, RZ ;  /* 0x000000ffff0b7224 */ /* 0x000fe200078e00ff */
[----:B-1----:R-:W-:-:S04]  /*08a0*/  ISETP.NE.AND P1, PT, R2, 0x1, PT ;  /* 0x000000010200780c */ /* 0x002fc80003f25270 */
[----:B------:R-:W-:-:S09]  /*08b0*/  P2R R5, PR, RZ, 0x2 ;  /* 0x00000002ff057803 */ /* 0x000fd20000000000 */
[----:B------:R-:W1:Y:S01]  /*08c0*/  @P1 LDC R17, c[0x0][0x10] ;  /* 0x00000400ff111b82 */ /* 0x000e620000000800 */
[----:B------:R-:W-:Y:S02]  /*08d0*/  @P1 IMAD.MOV.U32 R5, RZ, RZ, RZ ;  /* 0x000000ffff051224 */ /* 0x000fe400078e00ff */
[----:B------:R-:W-:-:S05]  /*08e0*/  @P1 IMAD.MOV.U32 R15, RZ, RZ, RZ ;  /* 0x000000ffff0f1224 */ /* 0x000fca00078e00ff */
[----:B------:R-:W2:Y:S01]  /*08f0*/  @!P1 LDC R13, c[0x0][0xc] ;  /* 0x00000300ff0d9b82 */ /* 0x000ea20000000800 */
[----:B0-----:R-:W-:Y:S01]  /*0900*/  ULDC UR4, c[0x0][0xc] ;  /* 0x0000030000047ab9 */ /* 0x001fe20000000800 */
[----:B------:R-:W-:Y:S01]  /*0910*/  ULDC UR5, c[0x0][0x10] ;  /* 0x0000040000057ab9 */ /* 0x000fe20000000800 */
[----:B------:R-:W-:Y:S01]  /*0920*/  ULDC UR6, c[0x0][0x14] ;  /* 0x0000050000067ab9 */ /* 0x000fe20000000800 */
[----:B------:R-:W-:-:S04]  /*0930*/  UIMAD.WIDE.U32 UR4, UR4, UR5, URZ ;  /* 0x00000005040472a5 */ /* 0x000fc8000f8e003f */
[----:B------:R-:W-:Y:S02]  /*0940*/  UIMAD.WIDE.U32 UR36, UR4, UR6, URZ ;  /* 0x00000006042472a5 */ /* 0x000fe4000f8e003f */
[----:B------:R-:W-:-:S04]  /*0950*/  UIMAD UR42, UR5, UR6, URZ ;  /* 0x00000006052a72a4 */ /* 0x000fc8000f8e023f */
[----:B------:R-:W-:Y:S01]  /*0960*/  UIADD3 UR42, UR37, UR42, URZ ;  /* 0x0000002a252a7290 */ /* 0x000fe2000fffe03f */
[----:B-1----:R-:W-:-:S04]  /*0970*/  @P1 IMAD.WIDE.U32 R16, R17, UR8, R4 ;  /* 0x0000000811101c25 */ /* 0x002fc8000f8e0004 */
[----:B------:R-:W-:Y:S02]  /*0980*/  @P1 IMAD.IADD R17, R17, 0x1, R15 ;  /* 0x0000000111111824 */ /* 0x000fe400078e020f */
[----:B--2---:R-:W-:-:S04]  /*0990*/  @!P1 IMAD.WIDE.U32 R10, R4, R13, R10 ;  /* 0x0000000d040a9225 */ /* 0x004fc800078e000a */
[----:B------:R-:W-:Y:S02]  /*09a0*/  @!P1 IMAD.MOV.U32 R16, RZ, RZ, R10 ;  /* 0x000000ffff109224 */ /* 0x000fe400078e000a */
[----:B------:R-:W-:Y:S01]  /*09b0*/  @!P1 IMAD.MOV.U32 R17, RZ, RZ, R11 ;  /* 0x000000ffff119224 */ /* 0x000fe200078e000b */
[----:B------:R-:W-:Y:S06]  /*09c0*/  @!P2 BRA `(.L_x_5) ;  /* 0x00000000000ca947 */ /* 0x000fec0003800000 */
[----:B------:R-:W-:Y:S01]  /*09d0*/  UCGABAR_WAIT ;  /* 0x0000000000007dc7 */ /* 0x000fe20008000000 */
[----:B------:R-:W-:Y:S01]  /*09e0*/  CCTL.IVALL ;  /* 0x00000000ff00798f */ /* 0x000fe20002000000 */
[----:B------:R-:W-:Y:S05]  /*09f0*/  BRA `(.L_x_6) ;  /* 0x0000000000047947 */ /* 0x000fea0003800000 */
.L_x_5:
[----:B------:R-:W-:Y:S06]  /*0a00*/  BAR.SYNC.DEFER_BLOCKING 0x0 ;  /* 0x0000000000007b1d */ /* 0x000fec0000010000 */
.L_x_6:
[----:B------:R-:W-:Y:S05]  /*0a10*/  @!P3 BRA `(.L_x_7) ;  /* 0x0000005c00c4b947 */ /* 0x000fea0003800000 */
[----:B------:R-:W-:-:S13]  /*0a20*/  ISETP.GT.U32.AND P0, PT, R8, 0x1, PT ;  /* 0x000000010800780c */ /* 0x000fda0003f04070 */
[----:B------:R-:W-:Y:S05]  /*0a30*/  @P0 EXIT ;  /* 0x000000000000094d */ /* 0x000fea0003800000 */
[----:B------:R-:W-:Y:S01]  /*0a40*/  ULDC.64 UR4, c[0x0][0x650] ;  /* 0x0001940000047ab9 */ /* 0x000fe20000000a00 */
[----:B------:R-:W-:Y:S01]  /*0a50*/  PRMT R3, RZ, 0x7610, R3 ;  /* 0x00007610ff037816 */ /* 0x000fe20000000003 */
[----:B------:R-:W-:Y:S01]  /*0a60*/  IMAD.MOV.U32 R103, RZ, RZ, -0x1 ;  /* 0xffffffffff677424 */ /* 0x000fe200078e00ff */
[----:B------:R-:W-:Y:S01]  /*0a70*/  ISETP.GE.U32.AND P0, PT, R16, UR4, PT ;  /* 0x0000000410007c0c */ /* 0x000fe2000bf06070 */
[----:B------:R-:W-:Y:S02]  /*0a80*/  IMAD.MOV.U32 R100, RZ, RZ, -0x1 ;  /* 0xffffffffff647424 */ /* 0x000fe400078e00ff */
[----:B------:R-:W-:Y:S01]  /*0a90*/  IMAD.MOV.U32 R101, RZ, RZ, -0x1 ;  /* 0xffffffffff657424 */ /* 0x000fe200078e00ff */
[----:B------:R-:W-:-:S13]  /*0aa0*/  ISETP.GE.U32.AND.EX P0, PT, R17, UR5, PT, P0 ;  /* 0x0000000511007c0c */ /* 0x000fda000bf06100 */
[----:B------:R-:W-:Y:S05]  /*0ab0*/  @P0 BRA `(.L_x_8) ;  /* 0x0000000400280947 */ /* 0x000fea0003800000 */
[----:B------:R-:W0:Y:S01]  /*0ac0*/  LDC.64 R24, c[0x0][0x628] ;  /* 0x00018a00ff187b82 */ /* 0x000e220000000a00 */
[----:B------:R-:W-:Y:S02]  /*0ad0*/  IMAD.MOV.U32 R10, RZ, RZ, R16 ;  /* 0x000000ffff0a7224 */ /* 0x000fe400078e0010 */
[----:B------:R-:W-:-:S05]  /*0ae0*/  IMAD.MOV.U32 R11, RZ, RZ, R17 ;  /* 0x000000ffff0b7224 */ /* 0x000fca00078e0011 */
[----:B------:R-:W1:Y:S08]  /*0af0*/  LDC R8, c[0x0][0x630] ;  /* 0x00018c00ff087b82 */ /* 0x000e700000000800 */
[----:B------:R-:W2:Y:S01]  /*0b00*/  LDC.64 R26, c[0x0][0x620] ;  /* 0x00018800ff1a7b82 */ /* 0x000ea20000000a00 */
[----:B0-----:R-:W-:-:S04]  /*0b10*/  ISETP.NE.U32.AND P0, PT, R24, RZ, PT ;  /* 0x000000ff1800720c */ /* 0x001fc80003f05070 */
[----:B------:R-:W-:-:S13]  /*0b20*/  ISETP.NE.AND.EX P0, PT, R25, RZ, PT, P0 ;  /* 0x000000ff1900720c */ /* 0x000fda0003f05300 */
[----:B-12---:R-:W-:Y:S05]  /*0b30*/  @!P0 BRA `(.L_x_9) ;  /* 0x0000000000288947 */ /* 0x006fea0003800000 */
[----:B------:R-:W0:Y:S02]  /*0b40*/  LDC R3, c[0x0][0x634] ;  /* 0x00018d00ff037b82 */ /* 0x000e240000000800 */
[----:B0-----:R-:W-:-:S05]  /*0b50*/  IADD3 R3, P0, R16, R3, RZ ;  /* 0x0000000310037210 */ /* 0x001fca0007f1e0ff */
[----:B------:R-:W-:-:S04]  /*0b60*/  IMAD.X R21, RZ, RZ, R17, P0 ;  /* 0x000000ffff157224 */ /* 0x000fc800000e0611 */
[----:B------:R-:W-:-:S04]  /*0b70*/  IMAD.WIDE.U32 R10, R21, R24, RZ ;  /* 0x00000018150a7225 */ /* 0x000fc800078e00ff */
[----:B------:R-:W-:-:S04]  /*0b80*/  IMAD.WIDE.U32 R12, P0, R3, R25, R10 ;  /* 0x00000019030c7225 */ /* 0x000fc8000780000a */
[----:B------:R-:W-:-:S04]  /*0b90*/  IMAD.WIDE.U32 R10, R3, R24, RZ ;  /* 0x00000018030a7225 */ /* 0x000fc800078e00ff */
[----:B------:R-:W-:Y:S01]  /*0ba0*/  IMAD.X R15, RZ, RZ, RZ, P0 ;  /* 0x000000ffff0f7224 */ /* 0x000fe200000e06ff */
[----:B------:R-:W-:Y:S01]  /*0bb0*/  IADD3 RZ, P0, R11, R12, RZ ;  /* 0x0000000c0bff7210 */ /* 0x000fe20007f1e0ff */
[----:B------:R-:W-:-:S04]  /*0bc0*/  IMAD.MOV.U32 R14, RZ, RZ, R13 ;  /* 0x000000ffff0e7224 */ /* 0x000fc800078e000d */
[----:B------:R-:W-:-:S08]  /*0bd0*/  IMAD.WIDE.U32.X R10, R21, R25, R14, P0 ;  /* 0x00000019150a7225 */ /* 0x000fd000000e040e */
.L_x_9:
[----:B------:R-:W0:Y:S01]  /*0be0*/  LDC.64 R30, c[0x0][0x640] ;  /* 0x00019000ff1e7b82 */ /* 0x000e220000000a00 */
[-CC-:B------:R-:W-:Y:S01]  /*0bf0*/  SHF.R.U64 R101, R10, R8.reuse, R11.reuse ;  /* 0x000000080a657219 */ /* 0x180fe2000000120b */
[----:B------:R-:W-:Y:S01]  /*0c00*/  IMAD R29, R9, R23, R4 ;  /* 0x00000017091d7224 */ /* 0x000fe200078e0204 */
[----:B------:R-:W-:Y:S01]  /*0c10*/  SHF.R.U32.HI R3, RZ, R8, R11 ;  /* 0x00000008ff037219 */ /* 0x000fe2000001160b */
[----:B------:R-:W-:Y:S01]  /*0c20*/  IMAD.MOV.U32 R23, RZ, RZ, 0x1 ;  /* 0x00000001ff177424 */ /* 0x000fe200078e00ff */
[----:B------:R-:W-:-:S03]  /*0c30*/  IADD3 R5, P0, RZ, -R101, RZ ;  /* 0x80000065ff057210 */ /* 0x000fc60007f1e0ff */
[----:B------:R-:W1:Y:S02]  /*0c40*/  LDC R12, c[0x0][0x618] ;  /* 0x00018600ff0c7b82 */ /* 0x000e640000000800 */
[----:B------:R-:W-:Y:S02]  /*0c50*/  IMAD.X R3, RZ, RZ, ~R3, P0 ;  /* 0x000000ffff037224 */ /* 0x000fe400000e0e03 */
[----:B------:R-:W-:-:S04]  /*0c60*/  IMAD.WIDE.U32 R10, R5, R26, R16 ;  /* 0x0000001a050a7225 */ /* 0x000fc800078e0010 */
[----:B------:R-:W2:Y:S01]  /*0c70*/  LDC R20, c[0x0][0x608] ;  /* 0x00018200ff147b82 */ /* 0x000ea20000000800 */
[----:B------:R-:W-:Y:S02]  /*0c80*/  IMAD R8, R3, R26, RZ ;  /* 0x0000001a03087224 */ /* 0x000fe400078e02ff */
[----:B------:R-:W-:Y:S02]  /*0c90*/  IMAD.MOV.U32 R3, RZ, RZ, -0x1 ;  /* 0xffffffffff037424 */ /* 0x000fe400078e00ff */
[----:B------:R-:W-:-:S03]  /*0ca0*/  IMAD R5, R5, R27, R8 ;  /* 0x0000001b05057224 */ /* 0x000fc600078e0208 */
[----:B------:R-:W3:Y:S01]  /*0cb0*/  LDC R28, c[0x0][0x658] ;  /* 0x00019600ff1c7b82 */ /* 0x000ee20000000800 */
[----:B------:R-:W-:Y:S01]  /*0cc0*/  IMAD.IADD R5, R11, 0x1, R5 ;  /* 0x000000010b057824 */ /* 0x000fe200078e0205 */
[----:B0-----:R-:W-:-:S04]  /*0cd0*/  ISETP.NE.U32.AND P0, PT, R30, RZ, PT ;  /* 0x000000ff1e00720c */ /* 0x001fc80003f05070 */
[----:B------:R-:W-:Y:S02]  /*0ce0*/  ISETP.NE.AND.EX P0, PT, R31, RZ, PT, P0 ;  /* 0x000000ff1f00720c */ /* 0x000fe40003f05300 */
[----:B------:R-:W0:Y:S01]  /*0cf0*/  LDC R24, c[0x0][0x600] ;  /* 0x00018000ff187b82 */ /* 0x000e220000000800 */
[-CC-:B-1----:R-:W-:Y:S02]  /*0d00*/  SHF.R.U64 R14, R10, R12.reuse, R5.reuse ;  /* 0x0000000c0a0e7219 */ /* 0x182fe40000001205 */
[----:B------:R-:W-:-:S05]  /*0d10*/  SHF.R.U32.HI R5, RZ, R12, R5 ;  /* 0x0000000cff057219 */ /* 0x000fca0000011605 */
[----:B------:R-:W1:Y:S01]  /*0d20*/  LDC R15, c[0x0][0x648] ;  /* 0x00019200ff0f7b82 */ /* 0x000e620000000800 */
[-CC-:B--2---:R-:W-:Y:S02]  /*0d30*/  SHF.R.U64 R27, R14, R20.reuse, R5.reuse ;  /* 0x000000140e1b7219 */ /* 0x184fe40000001205 */
[----:B------:R-:W-:-:S05]  /*0d40*/  SHF.R.U32.HI R5, RZ, R20, R5 ;  /* 0x00000014ff057219 */ /* 0x000fca0000011605 */
[----:B------:R-:W2:Y:S01]  /*0d50*/  LDC R21, c[0x0][0x638] ;  /* 0x00018e00ff157b82 */ /* 0x000ea20000000800 */
[-CC-:B---3--:R-:W-:Y:S02]  /*0d60*/  SHF.R.U64 R20, R27, R28.reuse, R5.reuse ;  /* 0x0000001c1b147219 */ /* 0x188fe40000001205 */
[-C--:B------:R-:W-:Y:S02]  /*0d70*/  SHF.L.U32 R3, R3, R28.reuse, RZ ;  /* 0x0000001c03037219 */ /* 0x080fe400000006ff */
[----:B------:R-:W-:Y:S01]  /*0d80*/  SHF.R.U32.HI R5, RZ, R28, R5 ;  /* 0x0000001cff057219 */ /* 0x000fe20000011605 */
[----:B------:R-:W-:Y:S01]  /*0d90*/  IMAD.MOV.U32 R4, RZ, RZ, R20 ;  /* 0x000000ffff047224 */ /* 0x000fe200078e0014 */
[----:B------:R-:W-:Y:S01]  /*0da0*/  LOP3.LUT R12, RZ, R3, RZ, 0x33, !PT ;  /* 0x00000003ff0c7212 */ /* 0x000fe200078e33ff */
[----:B------:R-:W3:Y:S01]  /*0db0*/  LDC R25, c[0x0][0x610] ;  /* 0x00018400ff197b82 */ /* 0x000ee20000000800 */
[----:B------:R-:W-:Y:S05]  /*0dc0*/  @!P0 BRA `(.L_x_10) ;  /* 0x0000000000288947 */ /* 0x000fea0003800000 */
[----:B------:R-:W4:Y:S02]  /*0dd0*/  LDC R3, c[0x0][0x64c] ;  /* 0x00019300ff037b82 */ /* 0x000f240000000800 */
[----:B----4-:R-:W-:-:S05]  /*0de0*/  IADD3 R3, P0, R20, R3, RZ ;  /* 0x0000000314037210 */ /* 0x010fca0007f1e0ff */
        /* <DEDUP_REMOVED lines=8> */
.L_x_10:
[----:B-1----:R-:W-:Y:S01]  /*0e70*/  SHF.R.U64 R4, R4, R15, R5 ;  /* 0x0000000f04047219 */ /* 0x002fe20000001205 */
[----:B0-----:R-:W-:Y:S01]  /*0e80*/  VIADD R5, R24, 0xffffffff ;  /* 0xffffffff18057836 */ /* 0x001fe20000000000 */
[----:B------:R-:W-:Y:S02]  /*0e90*/  SHF.L.U32 R3, R23, R28, RZ ;  /* 0x0000001c17037219 */ /* 0x000fe400000006ff */
[----:B------:R-:W-:Y:S01]  /*0ea0*/  LOP3.LUT R12, R27, R12, RZ, 0xc0, !PT ;  /* 0x0000000c1b0c7212 */ /* 0x000fe200078ec0ff */
[----:B------:R-:W-:Y:S01]  /*0eb0*/  IMAD.MOV R8, RZ, RZ, -R4 ;  /* 0x000000ffff087224 */ /* 0x000fe200078e0a04 */
[----:B------:R-:W-:Y:S02]  /*0ec0*/  SEL R6, R6, R29, !P1 ;  /* 0x0000001d06067207 */ /* 0x000fe40004800000 */
[----:B------:R-:W-:Y:S01]  /*0ed0*/  LOP3.LUT R5, R14, R5, RZ, 0xc0, !PT ;  /* 0x000000050e057212 */ /* 0x000fe200078ec0ff */
[----:B------:R-:W-:Y:S02]  /*0ee0*/  IMAD R9, R3, R4, R12 ;  /* 0x0000000403097224 */ /* 0x000fe400078e020c */
[----:B--2---:R-:W-:-:S02]  /*0ef0*/  IMAD R3, R8, R21, R20 ;  /* 0x0000001508037224 */ /* 0x004fc400078e0214 */
[----:B---3--:R-:W-:Y:S02]  /*0f00*/  IMAD R6, R9, R25, R6 ;  /* 0x0000001909067224 */ /* 0x008fe400078e0206 */
[----:B------:R-:W-:Y:S02]  /*0f10*/  IMAD R103, R3, R24, R5 ;  /* 0x0000001803677224 */ /* 0x000fe400078e0205 */
[----:B------:R-:W-:-:S03]  /*0f20*/  IMAD.MOV.U32 R4, RZ, RZ, 0x1 ;  /* 0x00000001ff047424 */ /* 0x000fc600078e00ff */
[----:B------:R-:W-:Y:S02]  /*0f30*/  SEL R100, R103, R6, !P1 ;  /* 0x0000000667647207 */ /* 0x000fe40004800000 */
[----:B------:R-:W-:Y:S02]  /*0f40*/  PRMT R3, R4, 0x7610, R3 ;  /* 0x0000761004037816 */ /* 0x000fe40000000003 */
[----:B------:R-:W-:-:S07]  /*0f50*/  SEL R103, R6, R103, !P1 ;  /* 0x0000006706677207 */ /* 0x000fce0004800000 */
.L_x_8:
[----:B------:R-:W-:-:S08]  /*0f60*/  NOP ;  /* 0x0000000000007918 */ /* 0x000fd00000000000 */
[----:B------:R-:W0:Y:S02]  /*0f70*/  USETMAXREG.TRY_ALLOC.CTAPOOL UP0, 0xe8 ;  /* 0x000000e8000079c8 */ /* 0x000e240008000600 */
[----:B0-----:R-:W-:-:S13]  /*0f80*/  PLOP3.LUT P0, PT, PT, PT, UP0, 0x80, 0x0 ;  /* 0x000000000000781c */ /* 0x001fda0003f0f008 */
[----:B------:R-:W-:Y:S05]  /*0f90*/  @!P0 BRA `(.L_x_8) ;  /* 0xfffffffc00f08947 */ /* 0x000fea000383ffff */
[----:B------:R-:W-:Y:S01]  /*0fa0*/  ULDC.64 UR4, c[0x0][0x598] ;  /* 0x0001660000047ab9 */ /* 0x000fe20000000a00 */
[----:B------:R-:W-:Y:S01]  /*0fb0*/  ULDC.64 UR38, c[0x0][0x208] ;  /* 0x0000820000267ab9 */ /* 0x000fe20000000a00 */
[----:B------:R-:W-:-:S04]  /*0fc0*/  ISETP.NE.U32.AND P0, PT, RZ, UR4, PT ;  /* 0x00000004ff007c0c */ /* 0x000fc8000bf05070 */
[----:B------:R-:W-:-:S13]  /*0fd0*/  ISETP.NE.AND.EX P0, PT, RZ, UR5, PT, P0 ;  /* 0x00000005ff007c0c */ /* 0x000fda000bf05300 */
[----:B------:R-:W-:Y:S05]  /*0fe0*/  @!P0 BRA `(.L_x_11) ;  /* 0x00000000001c8947 */ /* 0x000fea0003800000 */
[----:B------:R-:W0:Y:S02]  /*0ff0*/  LDC.64 R4, c[0x0][0x598] ;  /* 0x00016600ff047b82 */ /* 0x000e240000000a00 */
[----:B0-----:R-:W2:Y:S02]  /*1000*/  LDG.E.64 R4, desc[UR38][R4.64] ;  /* 0x0000002604047981 */ /* 0x001ea4000c1e1b00 */
[----:B--2---:R-:W-:-:S04]  /*1010*/  ISETP.NE.U32.AND P0, PT, R4, RZ, PT ;  /* 0x000000ff0400720c */ /* 0x004fc80003f05070 */
[----:B------:R-:W-:-:S13]  /*1020*/  ISETP.NE.AND.EX P0, PT, R5, RZ, PT, P0 ;  /* 0x000000ff0500720c */ /* 0x000fda0003f05300 */
[----:B------:R-:W-:Y:S05]  /*1030*/  @!P0 BRA `(.L_x_11) ;  /* 0x0000000000088947 */ /* 0x000fea0003800000 */
[----:B------:R0:W5:Y:S01]  /*1040*/  LD.E R23, desc[UR38][R4.64] ;  /* 0x0000002604177980 */ /* 0x000162000c101900 */
[----:B------:R-:W-:Y:S05]  /*1050*/  BRA `(.L_x_12) ;  /* 0x0000000000247947 */ /* 0x000fea0003800000 */
.L_x_11:
[----:B------:R-:W-:Y:S02]  /*1060*/  ULDC.64 UR4, c[0x0][0x588] ;  /* 0x0001620000047ab9 */ /* 0x000fe40000000a00 */
[----:B------:R-:W-:-:S04]  /*1070*/  ISETP.NE.U32.AND P0, PT, RZ, UR4, PT ;  /* 0x00000004ff007c0c */ /* 0x000fc8000bf05070 */
[----:B------:R-:W-:-:S13]  /*1080*/  ISETP.NE.AND.EX P0, PT, RZ, UR5, PT, P0 ;  /* 0x00000005ff007c0c */ /* 0x000fda000bf05300 */
[----:B------:R-:W-:Y:S05]  /*1090*/  @!P0 BRA `(.L_x_13) ;  /* 0x00000000000c8947 */ /* 0x000fea0003800000 */
[----:B------:R-:W0:Y:S02]  /*10a0*/  LDC.64 R4, c[0x0][0x588] ;  /* 0x00016200ff047b82 */ /* 0x000e240000000a00 */
[----:B0-----:R1:W5:Y:S01]  /*10b0*/  LDG.E R23, desc[UR38][R4.64] ;  /* 0x0000002604177981 */ /* 0x001362000c1e1900 */
[----:B------:R-:W-:Y:S05]  /*10c0*/  BRA `(.L_x_12) ;  /* 0x0000000000087947 */ /* 0x000fea0003800000 */
.L_x_13:
[----:B------:R-:W-:Y:S02]  /*10d0*/  ULDC UR4, c[0x0][0x580] ;  /* 0x0001600000047ab9 */ /* 0x000fe40000000800 */
[----:B------:R-:W-:-:S07]  /*10e0*/  IMAD.U32 R23, RZ, RZ, UR4 ;  /* 0x00000004ff177e24 */ /* 0x000fce000f8e00ff */
.L_x_12:
[----:B------:R-:W-:Y:S02]  /*10f0*/  ULDC.64 UR4, c[0x0][0x5a0] ;  /* 0x0001680000047ab9 */ /* 0x000fe40000000a00 */
[----:B------:R-:W-:-:S04]  /*1100*/  ISETP.NE.U32.AND P0, PT, RZ, UR4, PT ;  /* 0x00000004ff007c0c */ /* 0x000fc8000bf05070 */
[----:B------:R-:W-:-:S13]  /*1110*/  ISETP.NE.AND.EX P0, PT, RZ, UR5, PT, P0 ;  /* 0x00000005ff007c0c */ /* 0x000fda000bf05300 */
[----:B------:R-:W-:Y:S05]  /*1120*/  @!P0 BRA `(.L_x_14) ;  /* 0x00000000001c8947 */ /* 0x000fea0003800000 */
[----:B01----:R-:W0:Y:S02]  /*1130*/  LDC.64 R4, c[0x0][0x5a0] ;  /* 0x00016800ff047b82 */ /* 0x003e240000000a00 */
[----:B0-----:R-:W2:Y:S02]  /*1140*/  LDG.E.64 R4, desc[UR38][R4.64] ;  /* 0x0000002604047981 */ /* 0x001ea4000c1e1b00 */
[----:B--2---:R-:W-:-:S04]  /*1150*/  ISETP.NE.U32.AND P0, PT, R4, RZ, PT ;  /* 0x000000ff0400720c */ /* 0x004fc80003f05070 */
[----:B------:R-:W-:-:S13]  /*1160*/  ISETP.NE.AND.EX P0, PT, R5, RZ, PT, P0 ;  /* 0x000000ff0500720c */ /* 0x000fda0003f05300 */
[----:B------:R-:W-:Y:S05]  /*1170*/  @!P0 BRA `(.L_x_14) ;  /* 0x0000000000088947 */ /* 0x000fea0003800000 */
[----:B------:R0:W5:Y:S01]  /*1180*/  LD.E R90, desc[UR38][R4.64] ;  /* 0x00000026045a7980 */ /* 0x000162000c101900 */
[----:B------:R-:W-:Y:S05]  /*1190*/  BRA `(.L_x_15) ;  /* 0x0000000000247947 */ /* 0x000fea0003800000 */
.L_x_14:
[----:B------:R-:W-:Y:S02]  /*11a0*/  ULDC.64 UR4, c[0x0][0x590] ;  /* 0x0001640000047ab9 */ /* 0x000fe40000000a00 */
[----:B------:R-:W-:-:S04]  /*11b0*/  ISETP.NE.U32.AND P0, PT, RZ, UR4, PT ;  /* 0x00000004ff007c0c */ /* 0x000fc8000bf05070 */
[----:B------:R-:W-:-:S13]  /*11c0*/  ISETP.NE.AND.EX P0, PT, RZ, UR5, PT, P0 ;  /* 0x00000005ff007c0c */ /* 0x000fda000bf05300 */
[----:B------:R-:W-:Y:S05]  /*11d0*/  @!P0 BRA `(.L_x_16) ;  /* 0x00000000000c8947 */ /* 0x000fea0003800000 */
[----:B------:R-:W2:Y:S02]  /*11e0*/  LDC.64 R90, c[0x0][0x590] ;  /* 0x00016400ff5a7b82 */ /* 0x000ea40000000a00 */
[----:B--2---:R2:W5:Y:S01]  /*11f0*/  LDG.E R90, desc[UR38][R90.64] ;  /* 0x000000265a5a7981 */ /* 0x004562000c1e1900 */
[----:B------:R-:W-:Y:S05]  /*1200*/  BRA `(.L_x_15) ;  /* 0x0000000000087947 */ /* 0x000fea0003800000 */
.L_x_16:
[----:B------:R-:W-:Y:S02]  /*1210*/  ULDC UR4, c[0x0][0x584] ;  /* 0x0001610000047ab9 */ /* 0x000fe40000000800 */
[----:B------:R-:W-:-:S07]  /*1220*/  IMAD.U32 R90, RZ, RZ, UR4 ;  /* 0x00000004ff5a7e24 */ /* 0x000fce000f8e00ff */
.L_x_15:
[----:B------:R-:W-:-:S13]  /*1230*/  LOP3.LUT P0, RZ, R3, 0xff, RZ, 0xc0, !PT ;  /* 0x000000ff03ff7812 */ /* 0x000fda000780c0ff */
[----:B------:R-:W-:Y:S05]  /*1240*/  @!P0 EXIT ;  /* 0x000000000000894d */ /* 0x000fea0003800000 */
[----:B------:R-:W3:Y:S01]  /*1250*/  LDC R93, c[0x0][0x658] ;  /* 0x00019600ff5d7b82 */ /* 0x000ee20000000800 */
[----:B------:R-:W-:Y:S01]  /*1260*/  LOP3.LUT R7, R7, 0x1, RZ, 0xc0, !PT ;  /* 0x0000000107077812 */ /* 0x000fe200078ec0ff */
[----:B------:R-:W-:Y:S01]  /*1270*/  ULDC.64 UR6, c[0x0][0x288] ;  /* 0x0000a20000067ab9 */ /* 0x000fe20000000a00 */
[----:B------:R-:W-:Y:S01]  /*1280*/  SHF.R.U32.HI R3, RZ, 0x2, R95 ;  /* 0x00000002ff037819 */ /* 0x000fe2000001165f */
[----:B------:R-:W-:Y:S01]  /*1290*/  UIADD3 UR4, UR7, 0x3f, URZ ;  /* 0x0000003f07047890 */ /* 0x000fe2000fffe03f */
[----:B------:R-:W-:Y:S01]  /*12a0*/  SHF.R.U32.HI R0, RZ, 0x1, R0 ;  /* 0x00000001ff007819 */ /* 0x000fe20000011600 */
[----:B------:R-:W-:Y:S01]  /*12b0*/  IMAD.SHL.U32 R88, R7, 0x40, RZ ;  /* 0x0000004007587824 */ /* 0x000fe200078e00ff */
[----:B------:R-:W-:Y:S01]  /*12c0*/  LOP3.LUT R3, R3, 0x7, RZ, 0xc0, !PT ;  /* 0x0000000703037812 */ /* 0x000fe200078ec0ff */
[----:B------:R-:W4:Y:S01]  /*12d0*/  LDC.64 R8, c[0x0][0x5c8] ;  /* 0x00017200ff087b82 */ /* 0x000f220000000a00 */
[----:B------:R-:W-:Y:S01]  /*12e0*/  USHF.R.S32.HI UR5, URZ, 0x1f, UR4 ;  /* 0x0000001f3f057899 */ /* 0x000fe20008011404 */
[----:B------:R-:W-:Y:S01]  /*12f0*/  LOP3.LUT R0, R0, 0x30, RZ, 0xc0, !PT ;  /* 0x0000003000007812 */ /* 0x000fe200078ec0ff */
[----:B------:R-:W-:Y:S01]  /*1300*/  IMAD.MOV.U32 R6, RZ, RZ, 0x1 ;  /* 0x00000001ff067424 */ /* 0x000fe200078e00ff */
[--C-:B------:R-:W-:Y:S01]  /*1310*/  LOP3.LUT R88, R88, 0x40, R3.reuse, 0xe2, !PT ;  /* 0x0000004058587812 */ /* 0x100fe200078ee203 */
[----:B------:R-:W-:Y:S01]  /*1320*/  ULEA.HI UR5, UR5, UR4, URZ, 0x6 ;  /* 0x0000000405057291 */ /* 0x000fe2000f8f303f */
[-C--:B01----:R-:W-:Y:S01]  /*1330*/  IADD3 R4, RZ, -R0.reuse, -R3 ;  /* 0x80000000ff047210 */ /* 0x083fe20007ffe803 */
[----:B------:R-:W-:Y:S01]  /*1340*/  IMAD.U32 R5, RZ, RZ, UR6 ;  /* 0x00000006ff057e24 */ /* 0x000fe2000f8e00ff */
[----:B------:R-:W0:Y:S01]  /*1350*/  LDC R97, c[0x0][0x600] ;  /* 0x00018000ff617b82 */ /* 0x000e220000000800 */
[----:B------:R-:W-:Y:S01]  /*1360*/  LOP3.LUT R88, R88, R0, RZ, 0xfc, !PT ;  /* 0x0000000058587212 */ /* 0x000fe200078efcff */
[----:B------:R-:W-:Y:S01]  /*1370*/  IMAD.MOV.U32 R0, RZ, RZ, -0x1 ;  /* 0xffffffffff007424 */ /* 0x000fe200078e00ff */
[----:B------:R-:W-:Y:S01]  /*1380*/  USHF.R.S32.HI UR43, URZ, 0x6, UR5 ;  /* 0x000000063f2b7899 */ /* 0x000fe20008011405 */
[----:B------:R-:W-:Y:S01]  /*1390*/  LOP3.LUT R94, R95, 0x3, RZ, 0xc0, !PT ;  /* 0x000000035f5e7812 */ /* 0x000fe200078ec0ff */
[----:B------:R-:W-:Y:S01]  /*13a0*/  IMAD R4, R7, -0x40, R4 ;  /* 0xffffffc007047824 */ /* 0x000fe200078e0204 */
[C---:B------:R-:W-:Y:S01]  /*13b0*/  LOP3.LUT R96, R95.reuse, 0x80, RZ, 0xc0, !PT ;  /* 0x000000805f607812 */ /* 0x040fe200078ec0ff */
[----:B------:R-:W-:Y:S01]  /*13c0*/  UISETP.LT.AND UP0, UPT, UR43, 0x1, UPT ;  /* 0x000000012b00788c */ /* 0x000fe2000bf01270 */
[-C--:B---3--:R-:W-:Y:S01]  /*13d0*/  SHF.L.U32 R0, R0, R93.reuse, RZ ;  /* 0x0000005d00007219 */ /* 0x088fe200000006ff */
[----:B------:R-:W-:Y:S01]  /*13e0*/  ULDC UR4, c[0x0][0x284] ;  /* 0x0000a10000047ab9 */ /* 0x000fe20000000800 */
[----:B------:R-:W-:Y:S01]  /*13f0*/  IMAD R94, R94, -0x2, R5 ;  /* 0xfffffffe5e5e7824 */ /* 0x000fe200078e0205 */
[----:B------:R-:W-:Y:S01]  /*1400*/  USEL UR44, UR43, 0x1, UP0 ;  /* 0x000000012b2c7887 */ /* 0x000fe20008000000 */
[----:B------:R-:W-:Y:S01]  /*1410*/  SHF.L.U32 R93, R6, R93, RZ ;  /* 0x0000005d065d7219 */ /* 0x000fe200000006ff */
[----:B------:R-:W-:Y:S01]  /*1420*/  IMAD.SHL.U32 R95, R95, 0x2, RZ ;  /* 0x000000025f5f7824 */ /* 0x000fe200078e00ff */
[----:B------:R-:W-:Y:S01]  /*1430*/  LOP3.LUT R102, R18, 0x1, RZ, 0xfc, !PT ;  /* 0x0000000112667812 */ /* 0x000fe200078efcff */
[----:B------:R-:W-:Y:S01]  /*1440*/  VIADD R99, R4, UR4 ;  /* 0x0000000404637c36 */ /* 0x000fe20008000000 */
[C---:B----4-:R-:W-:Y:S01]  /*1450*/  SHF.L.U64.HI R92, R8.reuse, 0x3, R9 ;  /* 0x00000003085c7819 */ /* 0x050fe20000010209 */
[----:B--2---:R-:W-:Y:S01]  /*1460*/  IMAD.SHL.U32 R91, R8, 0x8, RZ ;  /* 0x00000008085b7824 */ /* 0x004fe200078e00ff */
[----:B------:R-:W-:Y:S01]  /*1470*/  SHF.R.U32.HI R96, RZ, 0x7, R96 ;  /* 0x00000007ff607819 */ /* 0x000fe20000011660 */
[----:B------:R-:W-:Y:S01]  /*1480*/  IMAD.MOV.U32 R89, RZ, RZ, RZ ;  /* 0x000000ffff597224 */ /* 0x000fe200078e00ff */
[----:B------:R-:W-:Y:S01]  /*1490*/  LOP3.LUT R98, RZ, R0, RZ, 0x33, !PT ;  /* 0x00000000ff627212 */ /* 0x000fe200078e33ff */
[----:B------:R-:W-:Y:S01]  /*14a0*/  UIADD3 UR44, UR43, -UR44, URZ ;  /* 0x8000002c2b2c7290 */ /* 0x000fe2000fffe03f */
[----:B------:R-:W-:Y:S01]  /*14b0*/  UMOV UR40, URZ ;  /* 0x0000003f00287c82 */ /* 0x000fe20008000000 */
[----:B0-----:R-:W-:Y:S01]  /*14c0*/  VIADD R97, R97, 0xffffffff ;  /* 0xffffffff61617836 */ /* 0x001fe20000000000 */
[----:B------:R-:W-:-:S09]  /*14d0*/  UMOV UR41, URZ ;  /* 0x0000003f00297c82 */ /* 0x000fd20008000000 */
.L_x_164:
[----:B0-----:R-:W0:Y:S01]  /*14e0*/  SHFL.IDX PT, R0, R96, RZ, 0x1f ;  /* 0x00001fff60007589 */ /* 0x001e2200000e0000 */
[----:B-1----:R-:W1:Y:S01]  /*14f0*/  S2UR UR7, SR_CgaCtaId ;  /* 0x00000000000779c3 */ /* 0x002e620000008800 */
[----:B------:R-:W-:Y:S01]  /*1500*/  UMOV UR6, 0x400 ;  /* 0x0000040000067882 */ /* 0x000fe20000000000 */
[----:B0-----:R-:W-:Y:S01]  /*1510*/  R2UR UR4, R0 ;  /* 0x00000000000472ca */ /* 0x001fe200000e0000 */
[----:B-1----:R-:W-:-:S12]  /*1520*/  ULEA UR6, UR7, UR6, 0x18 ;  /* 0x0000000607067291 */ /* 0x002fd8000f8ec03f */
[----:B------:R-:W-:-:S04]  /*1530*/  ULEA.HI UR5, UR4, UR4, URZ, 0x1 ;  /* 0x0000000404057291 */ /* 0x000fc8000f8f083f */
[----:B------:R-:W-:-:S04]  /*1540*/  ULOP3.LUT UR5, UR5, 0x7fffe, URZ, 0xc0, !UPT ;  /* 0x0007fffe05057892 */ /* 0x000fc8000f8ec03f */
[----:B------:R-:W-:-:S03]  /*1550*/  UIADD3 UR5, UR4, -UR5, URZ ;  /* 0x8000000504057290 */ /* 0x000fc6000fffe03f */
[----:B------:R-:W-:Y:S01]  /*1560*/  ULDC UR4, c[0x0][0x28c] ;  /* 0x0000a30000047ab9 */ /* 0x000fe20000000800 */
[----:B------:R-:W-:Y:S01]  /*1570*/  ULEA UR5, UR5, UR6, 0xd ;  /* 0x0000000605057291 */ /* 0x000fe2000f8e683f */
[----:B------:R-:W-:-:S03]  /*1580*/  ISETP.LT.AND P0, PT, RZ, UR4, PT ;  /* 0x00000004ff007c0c */ /* 0x000fc6000bf01270 */
[----:B------:R-:W-:-:S04]  /*1590*/  UIADD3 UR5, UR5, 0x180, URZ ;  /* 0x0000018005057890 */ /* 0x000fc8000fffe03f */
[----:B------:R-:W-:-:S04]  /*15a0*/  USHF.R.U32.HI UR5, URZ, 0x4, UR5 ;  /* 0x000000043f057899 */ /* 0x000fc80008011605 */
[----:B------:R-:W-:-:S04]  /*15b0*/  ULOP3.LUT UR5, UR5, 0x3fff, URZ, 0xc0, !UPT ;  /* 0x00003fff05057892 */ /* 0x000fc8000f8ec03f */
[----:B------:R-:W-:Y:S01]  /*15c0*/  ULOP3.LUT UR45, UR5, 0x10000, URZ, 0xfc, !UPT ;  /* 0x00010000052d7892 */ /* 0x000fe2000f8efc3f */
[----:B--2345:R-:W-:Y:S11]  /*15d0*/  @P0 BRA `(.L_x_17) ;  /* 0x0000000000400947 */ /* 0x03cff60003800000 */
[----:B------:R-:W-:Y:S01]  /*15e0*/  MOV R0, 0x0 ;  /* 0x0000000000007802 */ /* 0x000fe20000000f00 */
[----:B------:R-:W-:Y:S01]  /*15f0*/  ULDC.64 UR4, c[0x4][0x68] ;  /* 0x01001a0000047ab9 */ /* 0x000fe20000000a00 */
[----:B------:R-:W-:Y:S01]  /*1600*/  ULDC.64 UR6, c[0x4][0x8] ;  /* 0x0100020000067ab9 */ /* 0x000fe20000000a00 */
[----:B------:R-:W-:Y:S01]  /*1610*/  IMAD.U32 R4, RZ, RZ, UR4 ;  /* 0x00000004ff047e24 */ /* 0x000fe2000f8e00ff */
[----:B------:R0:W1:Y:S01]  /*1620*/  LDC.64 R14, c[0x4][R0] ;  /* 0x01000000000e7b82 */ /* 0x0000620000000a00 */
[----:B------:R-:W-:Y:S01]  /*1630*/  IMAD.U32 R5, RZ, RZ, UR5 ;  /* 0x00000005ff057e24 */ /* 0x000fe2000f8e00ff */
[----:B------:R-:W-:Y:S01]  /*1640*/  ULDC.64 UR4, c[0x4][0x70] ;  /* 0x01001c0000047ab9 */ /* 0x000fe20000000a00 */
[----:B------:R-:W-:Y:S02]  /*1650*/  IMAD.U32 R10, RZ, RZ, UR6 ;  /* 0x00000006ff0a7e24 */ /* 0x000fe4000f8e00ff */
[----:B------:R-:W-:Y:S02]  /*1660*/  IMAD.U32 R6, RZ, RZ, UR4 ;  /* 0x00000004ff067e24 */ /* 0x000fe4000f8e00ff */
[----:B------:R-:W-:-:S02]  /*1670*/  IMAD.U32 R7, RZ, RZ, UR5 ;  /* 0x00000005ff077e24 */ /* 0x000fc4000f8e00ff */
[----:B------:R-:W-:Y:S02]  /*1680*/  IMAD.U32 R11, RZ, RZ, UR7 ;  /* 0x00000007ff0b7e24 */ /* 0x000fe4000f8e00ff */
[----:B------:R-:W-:Y:S02]  /*1690*/  IMAD.MOV.U32 R8, RZ, RZ, 0x1e1 ;  /* 0x000001e1ff087424 */ /* 0x000fe400078e00ff */
[----:B------:R-:W-:Y:S02]  /*16a0*/  IMAD.MOV.U32 R12, RZ, RZ, 0x1 ;  /* 0x00000001ff0c7424 */ /* 0x000fe400078e00ff */
[----:B0-----:R-:W-:-:S07]  /*16b0*/  IMAD.MOV.U32 R13, RZ, RZ, RZ ;  /* 0x000000ffff0d7224 */ /* 0x001fce00078e00ff */
[----:B------:R-:W-:-:S07]  /*16c0*/  LEPC R20, `(.L_x_17) ;  /* 0x000000001014794e */ /* 0x000fce0000000000 */
[----:B-1---5:R-:W-:Y:S05]  /*16d0*/  CALL.ABS.NOINC R14 ;  /* 0x000000000e007343 */ /* 0x022fea0003c00000 */
.L_x_17:
[----:B------:R-:W-:-:S13]  /*16e0*/  ISETP.NE.AND P0, PT, R102, 0x3, PT ;  /* 0x000000036600780c */ /* 0x000fda0003f05270 */
[----:B------:R-:W-:Y:S05]  /*16f0*/  @!P0 BRA `(.L_x_18) ;  /* 0x0000000000048947 */ /* 0x000fea0003800000 */
[----:B------:R-:W-:Y:S01]  /*1700*/  BPT.TRAP 0x1 ;  /* 0x000000040000795c */ /* 0x000fe20000300000 */
.L_x_18:
[----:B------:R-:W0:Y:S01]  /*1710*/  S2UR UR5, SR_CgaCtaId ;  /* 0x00000000000579c3 */ /* 0x000e220000008800 */
[----:B------:R-:W-:Y:S01]  /*1720*/  UMOV UR4, 0x400 ;  /* 0x0000040000047882 */ /* 0x000fe20000000000 */
[----:B------:R-:W-:Y:S02]  /*1730*/  IMAD.U32 R0, RZ, RZ, UR40 ;  /* 0x00000028ff007e24 */ /* 0x000fe4000f8e00ff */
[----:B------:R-:W-:-:S03]  /*1740*/  IMAD.U32 R3, RZ, RZ, UR41 ;  /* 0x00000029ff037e24 */ /* 0x000fc6000f8e00ff */
[----:B------:R-:W-:Y:S01]  /*1750*/  SHF.L.U32 R0, R0, 0x1f, RZ ;  /* 0x0000001f00007819 */ /* 0x000fe200000006ff */
[----:B0-----:R-:W-:-:S06]  /*1760*/  ULEA UR4, UR5, UR4, 0x18 ;  /* 0x0000000405047291 */ /* 0x001fcc000f8ec03f */
[----:B------:R-:W-:-:S04]  /*1770*/  IMAD.U32 R6, RZ, RZ, UR4 ;  /* 0x00000004ff067e24 */ /* 0x000fc8000f8e00ff */
[----:B------:R-:W-:-:S04]  /*1780*/  IMAD R3, R3, 0x8, R6 ;  /* 0x0000000803037824 */ /* 0x000fc800078e0206 */
[----:B------:R0:W1:Y:S01]  /*1790*/  SYNCS.PHASECHK.TRANS64.TRYWAIT P1, [R3+URZ], R0 ;  /* 0x00000000030075a7 */ /* 0x000062000802017f */
[----:B------:R-:W-:Y:S05]  /*17a0*/  @!P0 BRA `(.L_x_19) ;  /* 0x0000000000048947 */ /* 0x000fea0003800000 */
[----:B------:R-:W-:Y:S01]  /*17b0*/  BPT.TRAP 0x1 ;  /* 0x000000040000795c */ /* 0x000fe20000300000 */
.L_x_19:
[----:B------:R-:W-:-:S05]  /*17c0*/  IMAD.U32 R4, RZ, RZ, UR44 ;  /* 0x0000002cff047e24 */ /* 0x000fca000f8e00ff */
[----:B------:R-:W-:Y:S01]  /*17d0*/  ISETP.GE.AND P2, PT, R4, 0x1, PT ;  /* 0x000000010400780c */ /* 0x000fe20003f46270 */
[----:B-1----:R-:W-:-:S12]  /*17e0*/  @P1 BRA `(.L_x_20) ;  /* 0x0000000000081947 */ /* 0x002fd80003800000 */
[----:B------:R-:W1:Y:S02]  /*17f0*/  SYNCS.PHASECHK.TRANS64.TRYWAIT P1, [R3+URZ], R0 ;  /* 0x00000000030075a7 */ /* 0x000e64000802017f */
[----:B-1----:R-:W-:Y:S05]  /*1800*/  @!P1 BRA `(.L_x_21) ;  /* 0x00000068000c9947 */ /* 0x002fea0003800000 */
.L_x_20:
[----:B------:R-:W-:Y:S05]  /*1810*/  WARPSYNC.ALL ;  /* 0x0000000000007948 */ /* 0x000fea0003800000 */
[----:B------:R-:W-:Y:S01]  /*1820*/  R2UR UR4, R6 ;  /* 0x00000000060472ca */ /* 0x000fe200000e0000 */
[----:B------:R-:W-:Y:S01]  /*1830*/  ULEA UR5, UR41, UR45, 0xa ;  /* 0x0000002d29057291 */ /* 0x000fe2000f8e503f */
[----:B------:R-:W-:Y:S01]  /*1840*/  WARPGROUP.ARRIVE ;  /* 0x00000000000079c5 */ /* 0x000fe20000000000 */
[----:B------:R-:W-:Y:S01]  /*1850*/  UMOV UR9, 0x40000040 ;  /* 0x4000004000097882 */ /* 0x000fe20000000000 */
[----:B------:R-:W-:-:S04]  /*1860*/  UMOV UR11, 0x40000040 ;  /* 0x40000040000b7882 */ /* 0x000fc80000000000 */
[----:B------:R-:W-:-:S05]  /*1870*/  UMOV UR8, UR5 ;  /* 0x0000000500087c82 */ /* 0x000fca0008000000 */
[----:B------:R-:W-:-:S04]  /*1880*/  UIADD3 UR4, UR4, 0x1c180, URZ ;  /* 0x0001c18004047890 */ /* 0x000fc8000fffe03f */
[----:B------:R-:W-:-:S04]  /*1890*/  USHF.R.U32.HI UR4, URZ, 0x4, UR4 ;  /* 0x000000043f047899 */ /* 0x000fc80008011604 */
[----:B------:R-:W-:-:S04]  /*18a0*/  ULOP3.LUT UR4, UR4, 0x3fff, URZ, 0xc0, !UPT ;  /* 0x00003fff04047892 */ /* 0x000fc8000f8ec03f */
[----:B------:R-:W-:-:S04]  /*18b0*/  ULOP3.LUT UR4, UR4, 0x10000, URZ, 0xfc, !UPT ;  /* 0x0001000004047892 */ /* 0x000fc8000f8efc3f */
[----:B------:R-:W-:-:S07]  /*18c0*/  ULEA UR6, UR41, UR4, 0xa ;  /* 0x0000000429067291 */ /* 0x000fce000f8e503f */
[----:B------:R-:W-:Y:S02]  /*18d0*/  UMOV UR10, UR6 ;  /* 0x00000006000a7c82 */ /* 0x000fe40008000000 */
[----:B------:R-:W-:Y:S01]  /*18e0*/  HGMMA.64x128x16.F32 R24, gdesc[UR8], RZ, !UPT, gsb0 ;  /* 0x01e00000081879f0 */ /* 0x000fe2000c0008ff */
[----:B------:R-:W-:Y:S02]  /*18f0*/  UIADD3 UR8, UR5, 0x2, URZ ;  /* 0x0000000205087890 */ /* 0x000fe4000fffe03f */
[----:B------:R-:W-:Y:S01]  /*1900*/  UIADD3 UR10, UR6, 0x2, URZ ;  /* 0x00000002060a7890 */ /* 0x000fe2000fffe03f */
[----:B------:R-:W-:Y:S01]  /*1910*/  UMOV UR9, 0x40000040 ;  /* 0x4000004000097882 */ /* 0x000fe20000000000 */
[----:B------:R-:W-:Y:S01]  /*1920*/  UMOV UR11, 0x40000040 ;  /* 0x40000040000b7882 */ /* 0x000fe20000000000 */
[----:B------:R-:W-:Y:S02]  /*1930*/  WARPGROUP.DEPBAR.LE gsb0, 0x0 ;  /* 0x00008000000079c5 */ /* 0x000fe40000010000 */
[----:B------:R-:W-:-:S06]  /*1940*/  WARPGROUP.ARRIVE ;  /* 0x00000000000079c5 */ /* 0x000fcc0000000000 */
[----:B------:R-:W-:Y:S01]  /*1950*/  HGMMA.64x128x16.F32 R24, gdesc[UR8], R24, gsb0 ;  /* 0x01e00000081879f0 */ /* 0x000fe20008000818 */
        /* <DEDUP_REMOVED lines=13> */
[----:B------:R-:W-:Y:S03]  /*1a30*/  HGMMA.64x128x16.F32 R24, gdesc[UR8], R24, gsb0 ;  /* 0x01e00000081879f0 */ /* 0x000fe60008000818 */
[----:B------:R-:W-:Y:S02]  /*1a40*/  WARPGROUP.DEPBAR.LE gsb0, 0x0 ;  /* 0x00008000000079c5 */ /* 0x000fe40000010000 */
[----:B------:R-:W-:Y:S05]  /*1a50*/  @!P2 BRA `(.L_x_22) ;  /* 0x000000040028a947 */ /* 0x000fea0003800000 */
[----:B------:R-:W-:Y:S01]  /*1a60*/  UIADD3 UR5, UR41, 0x1, URZ ;  /* 0x0000000129057890 */ /* 0x000fe2000fffe03f */
[----:B01----:R-:W-:Y:S02]  /*1a70*/  IMAD.U32 R0, RZ, RZ, UR44 ;  /* 0x0000002cff007e24 */ /* 0x003fe4000f8e00ff */
[----:B------:R-:W-:Y:S01]  /*1a80*/  IMAD.U32 R3, RZ, RZ, UR41 ;  /* 0x00000029ff037e24 */ /* 0x000fe2000f8e00ff */
[----:B------:R-:W-:-:S04]  /*1a90*/  UISETP.NE.AND UP0, UPT, UR5, 0x7, UPT ;  /* 0x000000070500788c */ /* 0x000fc8000bf05270 */
[----:B------:R-:W-:Y:S02]  /*1aa0*/  USEL UR6, URZ, 0x1, UP0 ;  /* 0x000000013f067887 */ /* 0x000fe40008000000 */
[----:B------:R-:W-:Y:S02]  /*1ab0*/  USEL UR5, UR5, URZ, UP0 ;  /* 0x0000003f05057287 */ /* 0x000fe40008000000 */
[----:B------:R-:W-:-:S06]  /*1ac0*/  ULOP3.LUT UR6, UR40, UR6, URZ, 0x3c, !UPT ;  /* 0x0000000628067292 */ /* 0x000fcc000f8e3c3f */
[----:B------:R-:W-:-:S07]  /*1ad0*/  IMAD.U32 R7, RZ, RZ, UR6 ;  /* 0x00000006ff077e24 */ /* 0x000fce000f8e00ff */
.L_x_29:
[----:B------:R-:W-:Y:S05]  /*1ae0*/  @!P0 BRA `(.L_x_23) ;  /* 0x0000000000048947 */ /* 0x000fea0003800000 */
[----:B------:R-:W-:Y:S01]  /*1af0*/  BPT.TRAP 0x1 ;  /* 0x000000040000795c */ /* 0x000fe20000300000 */
.L_x_23:
[----:B------:R-:W0:Y:S01]  /*1b00*/  S2UR UR7, SR_CgaCtaId ;  /* 0x00000000000779c3 */ /* 0x000e220000008800 */
[----:B------:R-:W-:Y:S01]  /*1b10*/  UMOV UR6, 0x400 ;  /* 0x0000040000067882 */ /* 0x000fe20000000000 */
[----:B------:R-:W-:Y:S01]  /*1b20*/  IMAD.U32 R5, RZ, RZ, UR5 ;  /* 0x00000005ff057e24 */ /* 0x000fe2000f8e00ff */
[----:B------:R-:W-:Y:S01]  /*1b30*/  SHF.L.U32 R4, R7, 0x1f, RZ ;  /* 0x0000001f07047819 */ /* 0x000fe200000006ff */
[----:B0-----:R-:W-:-:S06]  /*1b40*/  ULEA UR6, UR7, UR6, 0x18 ;  /* 0x0000000607067291 */ /* 0x001fcc000f8ec03f */
[----:B------:R-:W-:-:S04]  /*1b50*/  IMAD.U32 R6, RZ, RZ, UR6 ;  /* 0x00000006ff067e24 */ /* 0x000fc8000f8e00ff */
[----:B------:R-:W-:-:S04]  /*1b60*/  IMAD R5, R5, 0x8, R6 ;  /* 0x0000000805057824 */ /* 0x000fc800078e0206 */
[----:B------:R0:W1:Y:S01]  /*1b70*/  SYNCS.PHASECHK.TRANS64.TRYWAIT P1, [R5+URZ], R4 ;  /* 0x00000004050075a7 */ /* 0x000062000802017f */
[----:B------:R-:W-:Y:S05]  /*1b80*/  @!P0 BRA `(.L_x_24) ;  /* 0x0000000000048947 */ /* 0x000fea0003800000 */
[----:B------:R-:W-:Y:S01]  /*1b90*/  BPT.TRAP 0x1 ;  /* 0x000000040000795c */ /* 0x000fe20000300000 */
.L_x_24:
[----:B-1----:R-:W-:Y:S05]  /*1ba0*/  @P1 BRA `(.L_x_25) ;  /* 0x0000000000081947 */ /* 0x002fea0003800000 */
[----:B------:R-:W1:Y:S02]  /*1bb0*/  SYNCS.PHASECHK.TRANS64.TRYWAIT P1, [R5+URZ], R4 ;  /* 0x00000004050075a7 */ /* 0x000e64000802017f */
[----:B-1----:R-:W-:Y:S05]  /*1bc0*/  @!P1 BRA `(.L_x_26) ;  /* 0x0000006400309947 */ /* 0x002fea0003800000 */
.L_x_25:
[----:B------:R-:W-:Y:S01]  /*1bd0*/  ULEA UR6, UR5, UR45, 0xa ;  /* 0x0000002d05067291 */ /* 0x000fe2000f8e503f */
[----:B------:R-:W-:Y:S01]  /*1be0*/  WARPGROUP.ARRIVE ;  /* 0x00000000000079c5 */ /* 0x000fe20000000000 */
[----:B------:R-:W-:Y:S01]  /*1bf0*/  ULEA UR7, UR5, UR4, 0xa ;  /* 0x0000000405077291 */ /* 0x000fe2000f8e503f */
[----:B------:R-:W-:Y:S01]  /*1c00*/  UMOV UR9, 0x40000040 ;  /* 0x4000004000097882 */ /* 0x000fe20000000000 */
[----:B------:R-:W-:-:S03]  /*1c10*/  UMOV UR11, 0x40000040 ;  /* 0x40000040000b7882 */ /* 0x000fc60000000000 */
[----:B------:R-:W-:Y:S02]  /*1c20*/  UMOV UR8, UR6 ;  /* 0x0000000600087c82 */ /* 0x000fe40008000000 */
[----:B------:R-:W-:Y:S02]  /*1c30*/  UMOV UR10, UR7 ;  /* 0x00000007000a7c82 */ /* 0x000fe40008000000 */
[----:B------:R-:W-:Y:S01]  /*1c40*/  HGMMA.64x128x16.F32 R24, gdesc[UR8], R24, gsb0 ;  /* 0x01e00000081879f0 */ /* 0x000fe20008000818 */
[----:B------:R-:W-:Y:S02]  /*1c50*/  UIADD3 UR8, UR6, 0x2, URZ ;  /* 0x0000000206087890 */ /* 0x000fe4000fffe03f */
[----:B------:R-:W-:Y:S01]  /*1c60*/  UIADD3 UR10, UR7, 0x2, URZ ;  /* 0x00000002070a7890 */ /* 0x000fe2000fffe03f */
[----:B------:R-:W-:Y:S01]  /*1c70*/  UMOV UR9, 0x40000040 ;  /* 0x4000004000097882 */ /* 0x000fe20000000000 */
[----:B------:R-:W-:Y:S01]  /*1c80*/  UMOV UR11, 0x40000040 ;  /* 0x40000040000b7882 */ /* 0x000fe20000000000 */
[----:B------:R-:W-:-:S02]  /*1c90*/  WARPGROUP.DEPBAR.LE gsb0, 0x0 ;  /* 0x00008000000079c5 */ /* 0x000fc40000010000 */
        /* <DEDUP_REMOVED lines=18> */
[----:B------:R-:W-:Y:S01]  /*1dc0*/  BPT.TRAP 0x1 ;  /* 0x000000040000795c */ /* 0x000fe20000300000 */
.L_x_27:
[----:B------:R-:W-:-:S13]  /*1dd0*/  ISETP.NE.AND P1, PT, R22, RZ, PT ;  /* 0x000000ff1600720c */ /* 0x000fda0003f25270 */
[----:B01----:R-:W-:-:S04]  /*1de0*/  @P1 IMAD R4, R3, 0x8, R6 ;  /* 0x0000000803041824 */ /* 0x003fc800078e0206 */
[----:B------:R-:W-:-:S05]  /*1df0*/  @P1 VIADD R4, R4, 0x38 ;  /* 0x0000003804041836 */ /* 0x000fca0000000000 */
[----:B------:R-:W-:-:S04]  /*1e00*/  @P1 PRMT R4, R19, 0x654, R4 ;  /* 0x0000065413041816 */ /* 0x000fc80000000004 */
[----:B------:R0:W-:Y:S01]  /*1e10*/  @P1 SYNCS.ARRIVE.TRANS64.RED.A1T0 RZ, [R4+URZ], RZ ;  /* 0x000000ff04ff19a7 */ /* 0x0001e2000810043f */
[----:B------:R-:W-:-:S13]  /*1e20*/  ISETP.GT.U32.AND P1, PT, R18, 0x1, PT ;  /* 0x000000011200780c */ /* 0x000fda0003f24070 */
[----:B0-----:R-:W-:Y:S05]  /*1e30*/  @P1 BRA `(.L_x_28) ;  /* 0x0000000000041947 */ /* 0x001fea0003800000 */
[----:B------:R-:W-:Y:S01]  /*1e40*/  BPT.TRAP 0x1 ;  /* 0x000000040000795c */ /* 0x000fe20000300000 */
.L_x_28:
[----:B------:R-:W-:Y:S01]  /*1e50*/  UIADD3 UR5, UR5, 0x1, URZ ;  /* 0x0000000105057890 */ /* 0x000fe2000fffe03f */
[C---:B------:R-:W-:Y:S01]  /*1e60*/  ISETP.GT.AND P2, PT, R0.reuse, 0x1, PT ;  /* 0x000000010000780c */ /* 0x040fe20003f44270 */
[----:B------:R-:W-:Y:S02]  /*1e70*/  VIADD R3, R3, 0x1 ;  /* 0x0000000103037836 */ /* 0x000fe40000000000 */
[----:B------:R-:W-:Y:S01]  /*1e80*/  UISETP.NE.AND UP0, UPT, UR5, 0x7, UPT ;  /* 0x000000070500788c */ /* 0x000fe2000bf05270 */
[----:B------:R-:W-:Y:S02]  /*1e90*/  VIADD R0, R0, 0xffffffff ;  /* 0xffffffff00007836 */ /* 0x000fe40000000000 */
[C---:B------:R-:W-:Y:S01]  /*1ea0*/  ISETP.NE.AND P1, PT, R3.reuse, 0x7, PT ;  /* 0x000000070300780c */ /* 0x040fe20003f25270 */
[----:B------:R-:W-:Y:S02]  /*1eb0*/  USEL UR6, URZ, 0x1, UP0 ;  /* 0x000000013f067887 */ /* 0x000fe40008000000 */
[----:B------:R-:W-:Y:S01]  /*1ec0*/  USEL UR5, UR5, URZ, UP0 ;  /* 0x0000003f05057287 */ /* 0x000fe20008000000 */
[----:B------:R-:W-:-:S03]  /*1ed0*/  SEL R3, R3, RZ, P1 ;  /* 0x000000ff03037207 */ /* 0x000fc60000800000 */
[----:B------:R-:W-:Y:S01]  /*1ee0*/  LOP3.LUT R7, R7, UR6, RZ, 0x3c, !PT ;  /* 0x0000000607077c12 */ /* 0x000fe2000f8e3cff */
[----:B------:R-:W-:Y:S07]  /*1ef0*/  @P2 BRA `(.L_x_29) ;  /* 0xfffffff800f82947 */ /* 0x000fee000383ffff */
.L_x_22:
[----:B01----:R-:W0:Y:S02]  /*1f00*/  LDC R0, c[0x0][0x28c] ;  /* 0x0000a300ff007b82 */ /* 0x003e240000000800 */
[----:B0-----:R-:W-:-:S13]  /*1f10*/  ISETP.GE.AND P1, PT, R0, 0x1, PT ;  /* 0x000000010000780c */ /* 0x001fda0003f26270 */
[----:B------:R-:W-:Y:S05]  /*1f20*/  @!P1 BRA `(.L_x_30) ;  /* 0x0000000000509947 */ /* 0x000fea0003800000 */
[----:B------:R-:W-:Y:S05]  /*1f30*/  @!P0 BRA `(.L_x_31) ;  /* 0x0000000000048947 */ /* 0x000fea0003800000 */
[----:B------:R-:W-:Y:S01]  /*1f40*/  BPT.TRAP 0x1 ;  /* 0x000000040000795c */ /* 0x000fe20000300000 */
.L_x_31:
[----:B------:R-:W-:Y:S01]  /*1f50*/  ISETP.NE.AND P0, PT, R22, RZ, PT ;  /* 0x000000ff1600720c */ /* 0x000fe20003f05270 */
[----:B------:R-:W-:Y:S01]  /*1f60*/  BSSY B0, `(.L_x_32) ;  /* 0x000000e000007945 */ /* 0x000fe20003800000 */
[----:B------:R-:W-:-:S11]  /*1f70*/  ISETP.GT.U32.AND P1, PT, R18, 0x1, PT ;  /* 0x000000011200780c */ /* 0x000fd60003f24070 */
[----:B------:R-:W-:Y:S05]  /*1f80*/  @!P0 BRA `(.L_x_33) ;  /* 0x00000000002c8947 */ /* 0x000fea0003800000 */
[----:B------:R-:W-:-:S04]  /*1f90*/  UIADD3 UR6, UR44, UR41, URZ ;  /* 0x000000292c067290 */ /* 0x000fc8000fffe03f */
[----:B------:R-:W-:-:S04]  /*1fa0*/  UIMAD.WIDE.U32 UR4, UR6, 0x24924925, URZ ;  /* 0x24924925060478a5 */ /* 0x000fc8000f8e003f */
[----:B------:R-:W-:-:S04]  /*1fb0*/  UIADD3 UR4, UR6, -UR5, URZ ;  /* 0x8000000506047290 */ /* 0x000fc8000fffe03f */
[----:B------:R-:W-:-:S04]  /*1fc0*/  ULEA.HI UR4, UR4, UR5, URZ, 0x1f ;  /* 0x0000000504047291 */ /* 0x000fc8000f8ff83f */
[----:B------:R-:W-:-:S04]  /*1fd0*/  USHF.R.U32.HI UR4, URZ, 0x2, UR4 ;  /* 0x000000023f047899 */ /* 0x000fc80008011604 */
[----:B------:R-:W-:-:S06]  /*1fe0*/  UIMAD UR4, UR4, -0x7, UR6 ;  /* 0xfffffff9040478a4 */ /* 0x000fcc000f8e0206 */
[----:B------:R-:W-:-:S04]  /*1ff0*/  IMAD.U32 R3, RZ, RZ, UR4 ;  /* 0x00000004ff037e24 */ /* 0x000fc8000f8e00ff */
[----:B------:R-:W-:-:S04]  /*2000*/  IMAD R0, R3, 0x8, R6 ;  /* 0x0000000803007824 */ /* 0x000fc800078e0206 */
[----:B------:R-:W-:-:S05]  /*2010*/  VIADD R0, R0, 0x38 ;  /* 0x0000003800007836 */ /* 0x000fca0000000000 */
[----:B------:R-:W-:-:S04]  /*2020*/  PRMT R0, R19, 0x654, R0 ;  /* 0x0000065413007816 */ /* 0x000fc80000000000 */
[----:B------:R0:W-:Y:S03]  /*2030*/  SYNCS.ARRIVE.TRANS64.RED.A1T0 RZ, [R0+URZ], RZ ;  /* 0x000000ff00ff79a7 */ /* 0x0001e6000810043f */
.L_x_33:
[----:B------:R-:W-:Y:S05]  /*2040*/  BSYNC B0 ;  /* 0x0000000000007941 */ /* 0x000fea0003800000 */
.L_x_32:
[----:B------:R-:W-:Y:S05]  /*2050*/  @P1 BRA `(.L_x_30) ;  /* 0x0000000000041947 */ /* 0x000fea0003800000 */
[----:B------:R-:W-:Y:S01]  /*2060*/  BPT.TRAP 0x1 ;  /* 0x000000040000795c */ /* 0x000fe20000300000 */
.L_x_30:
[----:B------:R-:W-:Y:S01]  /*2070*/  UISETP.GE.U32.AND UP1, UPT, UR43, 0x7, UPT ;  /* 0x000000072b00788c */ /* 0x000fe2000bf26070 */
[----:B------:R-:W-:Y:S01]  /*2080*/  IMAD.SHL.U32 R100, R100, 0x80, RZ ;  /* 0x0000008064647824 */ /* 0x000fe200078e00ff */
[----:B------:R-:W-:Y:S01]  /*2090*/  UIADD3 UR41, UR43, UR41, URZ ;  /* 0x000000292b297290 */ /* 0x000fe2000fffe03f */
[----:B------:R-:W-:Y:S01]  /*20a0*/  SHF.R.S32.HI R11, RZ, 0x1f, R101 ;  /* 0x0000001fff0b7819 */ /* 0x000fe20000011465 */
[----:B------:R-:W-:Y:S01]  /*20b0*/  ULDC UR10, c[0x0][0x288] ;  /* 0x0000a200000a7ab9 */ /* 0x000fe20000000800 */
[----:B------:R-:W-:Y:S01]  /*20c0*/  IMAD.SHL.U32 R6, R103, 0x80, RZ ;  /* 0x0000008067067824 */ /* 0x000fe200078e00ff */
[C---:B------:R-:W-:Y:S01]  /*20d0*/  LOP3.LUT R8, R100.reuse, 0x6, R95, 0xf8, !PT ;  /* 0x0000000664087812 */ /* 0x040fe200078ef85f */
[----:B------:R-:W-:Y:S01]  /*20e0*/  UISETP.GT.U32.AND UP0, UPT, UR41, 0x6, UPT ;  /* 0x000000062900788c */ /* 0x000fe2000bf04070 */
[----:B------:R-:W-:Y:S01]  /*20f0*/  ISETP.GE.AND P0, PT, R100, UR10, PT ;  /* 0x0000000a64007c0c */ /* 0x000fe2000bf06270 */
[----:B------:R-:W-:Y:S01]  /*2100*/  ULDC.64 UR6, c[0x0][0x5d0] ;  /* 0x0001740000067ab9 */ /* 0x000fe20000000a00 */
[----:B------:R-:W-:Y:S01]  /*2110*/  ULDC UR11, c[0x0][0x284] ;  /* 0x0000a100000b7ab9 */ /* 0x000fe20000000800 */
[----:B------:R-:W-:Y:S01]  /*2120*/  @UP1 UIMAD.WIDE.U32 UR4, UR41, 0x24924925, URZ ;  /* 0x24924925290418a5 */ /* 0x000fe2000f8e003f */
[----:B------:R-:W-:Y:S01]  /*2130*/  SHF.R.S32.HI R9, RZ, 0x1f, R8 ;  /* 0x0000001fff097819 */ /* 0x000fe20000011408 */
[----:B0-----:R-:W-:Y:S01]  /*2140*/  IMAD R0, R11, UR6, RZ ;  /* 0x000000060b007c24 */ /* 0x001fe2000f8e02ff */
[----:B------:R-:W-:Y:S01]  /*2150*/  UISETP.LT.U32.AND UP0, UPT, UR43, 0x7, UP0 ;  /* 0x000000072b00788c */ /* 0x000fe20008701070 */
[----:B------:R-:W-:Y:S01]  /*2160*/  ISETP.GE.OR P0, PT, R6, UR11, P0 ;  /* 0x0000000b06007c0c */ /* 0x000fe20008706670 */
[----:B------:R-:W-:Y:S01]  /*2170*/  @UP1 UIADD3 UR4, UR41, -UR5, URZ ;  /* 0x8000000529041290 */ /* 0x000fe2000fffe03f */
[C---:B------:R-:W-:Y:S01]  /*2180*/  IMAD R3, R101.reuse, UR7, R0 ;  /* 0x0000000765037c24 */ /* 0x040fe2000f8e0200 */
[----:B------:R-:W-:Y:S01]  /*2190*/  ULDC.64 UR8, c[0x0][0x5c8] ;  /* 0x0001720000087ab9 */ /* 0x000fe20000000a00 */
[----:B------:R-:W-:Y:S01]  /*21a0*/  IMAD.WIDE.U32 R4, R101, UR6, R8 ;  /* 0x0000000665047c25 */ /* 0x000fe2000f8e0008 */
[----:B------:R-:W-:-:S02]  /*21b0*/  USEL UR6, URZ, 0x1, !UP0 ;  /* 0x000000013f067887 */ /* 0x000fc4000c000000 */
[----:B------:R-:W-:Y:S01]  /*21c0*/  @UP1 ULEA.HI UR4, UR4, UR5, URZ, 0x1f ;  /* 0x0000000504041291 */ /* 0x000fe2000f8ff83f */
[----:B------:R-:W-:Y:S01]  /*21d0*/  IMAD.WIDE R104, R103, 0x80, R88 ;  /* 0x0000008067687825 */ /* 0x000fe200078e0258 */
[----:B------:R-:W-:Y:S02]  /*21e0*/  ULOP3.LUT UR40, UR40, UR6, URZ, 0x3c, !UPT ;  /* 0x0000000628287292 */ /* 0x000fe4000f8e3c3f */
[----:B------:R-:W-:Y:S01]  /*21f0*/  @UP1 USHF.R.U32.HI UR4, URZ, 0x2, UR4 ;  /* 0x000000023f041899 */ /* 0x000fe20008011604 */
[----:B------:R-:W-:Y:S02]  /*2200*/  IMAD.IADD R5, R5, 0x1, R3 ;  /* 0x0000000105057824 */ /* 0x000fe400078e0203 */
[----:B------:R-:W-:Y:S01]  /*2210*/  IMAD R3, R105, UR8, RZ ;  /* 0x0000000869037c24 */ /* 0x000fe2000f8e02ff */
[----:B------:R-:W-:Y:S01]  /*2220*/  @UP1 ULOP3.LUT UR40, UR40, 0x1, UR4, 0x78, !UPT ;  /* 0x0000000128281892 */ /* 0x000fe2000f8e7804 */
[----:B------:R-:W-:-:S04]  /*2230*/  IMAD.WIDE.U32 R106, R104, UR8, R4 ;  /* 0x00000008686a7c25 */ /* 0x000fc8000f8e0004 */
[----:B------:R-:W-:Y:S02]  /*2240*/  IMAD R7, R104, UR9, R3 ;  /* 0x0000000968077c24 */ /* 0x000fe4000f8e0203 */
[----:B------:R-:W-:Y:S01]  /*2250*/  IMAD.MOV.U32 R0, RZ, RZ, -0x1 ;  /* 0xffffffffff007424 */ /* 0x000fe200078e00ff */
[----:B------:R-:W-:Y:S06]  /*2260*/  @P0 BRA `(.L_x_34) ;  /* 0x00000040001c0947 */ /* 0x000fec0003800000 */
[----:B-----5:R-:W-:Y:S01]  /*2270*/  FSETP.NEU.AND P0, PT, R90, RZ, PT ;  /* 0x000000ff5a00720b */ /* 0x020fe20003f0d000 */
[----:B------:R-:W-:Y:S01]  /*2280*/  IMAD.IADD R4, R94, 0x1, -R100 ;  /* 0x000000015e047824 */ /* 0x000fe200078e0a64 */
[----:B------:R-:W-:Y:S01]  /*2290*/  BSSY B0, `(.L_x_34) ;  /* 0x0000404000007945 */ /* 0x000fe20003800000 */
[----:B------:R-:W-:Y:S02]  /*22a0*/  IMAD.IADD R3, R99, 0x1, -R6 ;  /* 0x0000000163037824 */ /* 0x000fe400078e0a06 */
[----:B------:R-:W-:Y:S01]  /*22b0*/  IMAD.IADD R103, R107, 0x1, R7 ;  /* 0x000000016b677824 */ /* 0x000fe200078e0207 */
[----:B------:R-:W-:-:S04]  /*22c0*/  ISETP.GT.AND P2, PT, R4, RZ, PT ;  /* 0x000000ff0400720c */ /* 0x000fc80003f44270 */
[----:B------:R-:W-:-:S03]  /*22d0*/  ISETP.GT.AND P1, PT, R3, RZ, P2 ;  /* 0x000000ff0300720c */ /* 0x000fc60001724270 */
[----:B------:R-:W-:Y:S10]  /*22e0*/  @!P0 BRA `(.L_x_35) ;  /* 0x0000002c00288947 */ /* 0x000ff40003800000 */
[----:B------:R-:W0:Y:S01]  /*22f0*/  LDC.64 R110, c[0x0][0x5b8] ;  /* 0x00016e00ff6e7b82 */ /* 0x000e220000000a00 */
[----:B------:R-:W-:-:S07]  /*2300*/  ULDC.64 UR4, c[0x0][0x5c0] ;  /* 0x0001700000047ab9 */ /* 0x000fce0000000a00 */
[----:B------:R-:W1:Y:S08]  /*2310*/  LDC.64 R112, c[0x0][0x5b0] ;  /* 0x00016c00ff707b82 */ /* 0x000e700000000a00 */
[----:B------:R-:W2:Y:S01]  /*2320*/  LDC.64 R114, c[0x0][0x5a8] ;  /* 0x00016a00ff727b82 */ /* 0x000ea20000000a00 */
[-C--:B0-----:R-:W-:Y:S02]  /*2330*/  IMAD R6, R11, R110.reuse, RZ ;  /* 0x0000006e0b067224 */ /* 0x081fe400078e02ff */
[----:B------:R-:W-:-:S04]  /*2340*/  IMAD.WIDE.U32 R108, R101, R110, R8 ;  /* 0x0000006e656c7225 */ /* 0x000fc800078e0008 */
[----:B------:R-:W-:Y:S02]  /*2350*/  IMAD R107, R101, R111, R6 ;  /* 0x0000006f656b7224 */ /* 0x000fe400078e0206 */
[-C--:B-1----:R-:W-:Y:S02]  /*2360*/  IMAD R5, R105, R112.reuse, RZ ;  /* 0x0000007069057224 */ /* 0x082fe400078e02ff */
[----:B------:R-:W-:Y:S02]  /*2370*/  IMAD.IADD R13, R109, 0x1, R107 ;  /* 0x000000016d0d7824 */ /* 0x000fe400078e026b */
[----:B------:R-:W-:Y:S02]  /*2380*/  IMAD.MOV.U32 R12, RZ, RZ, R108 ;  /* 0x000000ffff0c7224 */ /* 0x000fe400078e006c */
[C---:B------:R-:W-:Y:S02]  /*2390*/  IMAD R111, R104.reuse, R113, R5 ;  /* 0x00000071686f7224 */ /* 0x040fe400078e0205 */
[----:B------:R-:W-:-:S04]  /*23a0*/  IMAD.WIDE.U32 R6, R104, R112, R12 ;  /* 0x0000007068067225 */ /* 0x000fc800078e000c */
[----:B------:R-:W-:Y:S01]  /*23b0*/  IMAD.IADD R5, R7, 0x1, R111 ;  /* 0x0000000107057824 */ /* 0x000fe200078e026f */
[----:B--2---:R-:W-:-:S04]  /*23c0*/  LEA R14, P0, R6, R114, 0x1 ;  /* 0x00000072060e7211 */ /* 0x004fc800078008ff */
[----:B------:R-:W-:-:S05]  /*23d0*/  LEA.HI.X R15, R6, R115, R5, 0x1, P0 ;  /* 0x00000073060f7211 */ /* 0x000fca00000f0c05 */
[----:B------:R0:W2:Y:S01]  /*23e0*/  @P1 LDG.E.LTC128B.U16 R5, desc[UR38][R14.64] ;  /* 0x000000260e051981 */ /* 0x0000a2000c1e1520 */
[----:B------:R-:W-:Y:S01]  /*23f0*/  LEA R10, P0, R106, UR4, 0x1 ;  /* 0x000000046a0a7c11 */ /* 0x000fe2000f8008ff */
[----:B------:R-:W-:Y:S01]  /*2400*/  IMAD.WIDE.U32 R6, R104, R112, R8 ;  /* 0x0000007068067225 */ /* 0x000fe200078e0008 */
[----:B------:R-:W-:Y:S03]  /*2410*/  BSSY B1, `(.L_x_36) ;  /* 0x0000012000017945 */ /* 0x000fe60003800000 */
[----:B------:R-:W-:Y:S02]  /*2420*/  IMAD.IADD R7, R111, 0x1, R7 ;  /* 0x000000016f077824 */ /* 0x000fe400078e0207 */
[----:B------:R-:W-:Y:S01]  /*2430*/  IMAD.WIDE.U32 R20, R101, R110, R6 ;  /* 0x0000006e65147225 */ /* 0x000fe200078e0006 */
[----:B0-----:R-:W-:-:S03]  /*2440*/  SHF.L.U64.HI R15, R112, 0x3, R113 ;  /* 0x00000003700f7819 */ /* 0x001fc60000010271 */
[----:B------:R-:W-:Y:S01]  /*2450*/  IMAD.IADD R7, R107, 0x1, R21 ;  /* 0x000000016b077824 */ /* 0x000fe200078e0215 */
[----:B------:R-:W-:Y:S01]  /*2460*/  LEA R6, P4, R20, R114, 0x1 ;  /* 0x0000007214067211 */ /* 0x000fe200078808ff */
[----:B------:R-:W-:-:S03]  /*2470*/  IMAD.SHL.U32 R14, R112, 0x8, RZ ;  /* 0x00000008700e7824 */ /* 0x000fc600078e00ff */
[----:B------:R-:W-:Y:S01]  /*2480*/  LEA.HI.X R7, R20, R115, R7, 0x1, P4 ;  /* 0x0000007314077211 */ /* 0x000fe200020f0c07 */
[----:B--2---:R-:W-:-:S05]  /*2490*/  HADD2.F32 R11, -RZ, R5.H0_H0 ;  /* 0x20000005ff0b7230 */ /* 0x004fca0000004100 */
[----:B------:R-:W-:-:S04]  /*24a0*/  FMUL R11, R11, R90 ;  /* 0x0000005a0b0b7220 */ /* 0x000fc80000400000 */
[----:B------:R-:W-:Y:S01]  /*24b0*/  FFMA R24, R24, R23, R11 ;  /* 0x0000001718187223 */ /* 0x000fe2000000000b */
[----:B------:R-:W-:Y:S02]  /*24c0*/  LEA.HI.X R11, R106, UR5, R103, 0x1, P0 ;  /* 0x000000056a0b7c11 */ /* 0x000fe400080f0c67 */
[----:B------:R-:W-:Y:S02]  /*24d0*/  ISETP.GT.AND P0, PT, R4, 0x1, PT ;  /* 0x000000010400780c */ /* 0x000fe40003f04270 */
[----:B------:R-:W-:Y:S02]  /*24e0*/  F2FP.F16.F32.PACK_AB R24, RZ, R24 ;  /* 0x00000018ff18723e */ /* 0x000fe400000000ff */
[----:B------:R-:W-:-:S03]  /*24f0*/  ISETP.GT.AND P3, PT, R3, RZ, P0 ;  /* 0x000000ff0300720c */ /* 0x000fc60000764270 */
[----:B------:R0:W-:Y:S10]  /*2500*/  @P1 STG.E.U16 desc[UR38][R10.64], R24 ;  /* 0x000000180a001986 */ /* 0x0001f4000c101526 */
[----:B------:R-:W-:Y:S05]  /*2510*/  @!P3 BRA `(.L_x_37) ;  /* 0x000000000004b947 */ /* 0x000fea0003800000 */
[----:B------:R1:W5:Y:S02]  /*2520*/  LDG.E.LTC128B.U16 R5, desc[UR38][R6.64+0x2] ;  /* 0x0000022606057981 */ /* 0x000364000c1e1520 */
.L_x_37:
[----:B------:R-:W-:Y:S05]  /*2530*/  BSYNC B1 ;  /* 0x0000000000017941 */ /* 0x000fea0003800000 */
.L_x_36:
[----:B-----5:R-:W-:Y:S01]  /*2540*/  HADD2.F32 R103, -RZ, R5.H0_H0 ;  /* 0x20000005ff677230 */ /* 0x020fe20000004100 */
[----:B------:R-:W-:Y:S01]  /*2550*/  ISETP.GT.AND P2, PT, R3, 0x8, P2 ;  /* 0x000000080300780c */ /* 0x000fe20001744270 */
[----:B------:R-:W-:Y:S01]  /*2560*/  IMAD.WIDE.U32 R20, R104, R112, R14 ;  /* 0x0000007068147225 */ /* 0x000fe200078e000e */
[----:B0-----:R-:W-:-:S03]  /*2570*/  PRMT R24, R5, 0x7610, R24 ;  /* 0x0000761005187816 */ /* 0x001fc60000000018 */
[----:B------:R-:W-:Y:S01]  /*2580*/  FMUL R12, R103, R90 ;  /* 0x0000005a670c7220 */ /* 0x000fe20000400000 */
[----:B------:R-:W-:Y:S01]  /*2590*/  IMAD.IADD R111, R111, 0x1, R21 ;  /* 0x000000016f6f7824 */ /* 0x000fe200078e0215 */
[----:B------:R-:W-:Y:S02]  /*25a0*/  IADD3 R108, P1, R108, R20, RZ ;  /* 0x000000146c6c7210 */ /* 0x000fe40007f3e0ff */
[----:B------:R-:W-:-:S03]  /*25b0*/  FFMA R12, R25, R23, R12 ;  /* 0x00000017190c7223 */ /* 0x000fc6000000000c */
[----:B------:R-:W-:Y:S01]  /*25c0*/  IMAD.X R13, R111, 0x1, R13, P1 ;  /* 0x000000016f0d7824 */ /* 0x000fe200008e060d */
[C---:B------:R-:W-:Y:S02]  /*25d0*/  LEA R14, P1, R108.reuse, R114, 0x1 ;  /* 0x000000726c0e7211 */ /* 0x040fe400078208ff */
[----:B------:R-:W-:Y:S02]  /*25e0*/  F2FP.F16.F32.PACK_AB R12, RZ, R12 ;  /* 0x0000000cff0c723e */ /* 0x000fe400000000ff */
[----:B------:R-:W-:Y:S02]  /*25f0*/  LEA.HI.X R15, R108, R115, R13, 0x1, P1 ;  /* 0x000000736c0f7211 */ /* 0x000fe400008f0c0d */
[----:B------:R-:W-:-:S05]  /*2600*/  PRMT R21, R12, 0x7610, R21 ;  /* 0x000076100c157816 */ /* 0x000fca0000000015 */
[----:B------:R0:W-:Y:S04]  /*2610*/  @P3 STG.E.U16 desc[UR38][R10.64+0x2], R21 ;  /* 0x000002150a003986 */ /* 0x0001e8000c101526 */
[----:B------:R-:W2:Y:S01]  /*2620*/  @P2 LDG.E.LTC128B.U16 R24, desc[UR38][R14.64] ;  /* 0x000000260e182981 */ /* 0x000ea2000c1e1520 */
[----:B------:R-:W-:Y:S01]  /*2630*/  IADD3 R20, P1, R8, R20, RZ ;  /* 0x0000001408147210 */ /* 0x000fe20007f3e0ff */
[----:B------:R-:W-:Y:S01]  /*2640*/  BSSY B1, `(.L_x_38) ;  /* 0x0000011000017945 */ /* 0x000fe20003800000 */
[----:B------:R-:W-:Y:S02]  /*2650*/  SHF.L.U64.HI R13, R91, 0x1, R92 ;  /* 0x000000015b0d7819 */ /* 0x000fe4000001025c */
[----:B------:R-:W-:Y:S01]  /*2660*/  ISETP.GT.AND P0, PT, R3, 0x8, P0 ;  /* 0x000000080300780c */ /* 0x000fe20000704270 */
[----:B0-----:R-:W-:Y:S01]  /*2670*/  IMAD.X R21, R9, 0x1, R111, P1 ;  /* 0x0000000109157824 */ /* 0x001fe200008e066f */
[----:B------:R-:W-:Y:S01]  /*2680*/  LEA R12, P1, R91, R10, 0x1 ;  /* 0x0000000a5b0c7211 */ /* 0x000fe200078208ff */
[----:B------:R-:W-:-:S04]  /*2690*/  IMAD.WIDE.U32 R20, R101, R110, R20 ;  /* 0x0000006e65147225 */ /* 0x000fc800078e0014 */
[----:B------:R-:W-:Y:S01]  /*26a0*/  IMAD.X R13, R13, 0x1, R11, P1 ;  /* 0x000000010d0d7824 */ /* 0x000fe200008e060b */
[----:B------:R-:W-:Y:S01]  /*26b0*/  LEA R8, P3, R20, R114, 0x1 ;  /* 0x0000007214087211 */ /* 0x000fe200078608ff */
[----:B------:R-:W-:-:S05]  /*26c0*/  IMAD.IADD R9, R107, 0x1, R21 ;  /* 0x000000016b097824 */ /* 0x000fca00078e0215 */
[----:B------:R-:W-:Y:S01]  /*26d0*/  LEA.HI.X R9, R20, R115, R9, 0x1, P3 ;  /* 0x0000007314097211 */ /* 0x000fe200018f0c09 */
[----:B--2---:R-:W-:-:S05]  /*26e0*/  HADD2.F32 R5, -RZ, R24.H0_H0 ;  /* 0x20000018ff057230 */ /* 0x004fca0000004100 */
[----:B------:R-:W-:-:S04]  /*26f0*/  FMUL R5, R5, R90 ;  /* 0x0000005a05057220 */ /* 0x000fc80000400000 */
[----:B------:R-:W-:-:S05]  /*2700*/  FFMA R5, R26, R23, R5 ;  /* 0x000000171a057223 */ /* 0x000fca0000000005 */
[----:B------:R-:W-:-:S05]  /*2710*/  F2FP.F16.F32.PACK_AB R5, RZ, R5 ;  /* 0x00000005ff05723e */ /* 0x000fca00000000ff */
[----:B------:R0:W-:Y:S01]  /*2720*/  @P2 STG.E.U16 desc[UR38][R12.64], R5 ;  /* 0x000000050c002986 */ /* 0x0001e2000c101526 */
[----:B------:R-:W-:Y:S05]  /*2730*/  @!P0 BRA `(.L_x_39) ;  /* 0x0000000000048947 */ /* 0x000fea0003800000 */
[----:B------:R2:W5:Y:S02]  /*2740*/  LDG.E.LTC128B.U16 R24, desc[UR38][R8.64+0x2] ;  /* 0x0000022608187981 */ /* 0x000564000c1e1520 */
.L_x_39:
[----:B------:R-:W-:Y:S05]  /*2750*/  BSYNC B1 ;  /* 0x0000000000017941 */ /* 0x000fea0003800000 */
.L_x_38:
[----:B0----5:R-:W-:Y:S01]  /*2760*/  HADD2.F32 R5, -RZ, R24.H0_H0 ;  /* 0x20000018ff057230 */ /* 0x021fe20000004100 */
[----:B------:R-:W-:Y:S01]  /*2770*/  ISETP.GT.AND P1, PT, R4, 0x8, PT ;  /* 0x000000080400780c */ /* 0x000fe20003f24270 */
[----:B------:R-:W-:Y:S03]  /*2780*/  BSSY B1, `(.L_x_40) ;  /* 0x0000008000017945 */ /* 0x000fe60003800000 */
[----:B------:R-:W-:Y:S01]  /*2790*/  FMUL R14, R5, R90 ;  /* 0x0000005a050e7220 */ /* 0x000fe20000400000 */
[----:B------:R-:W-:-:S03]  /*27a0*/  ISETP.GT.AND P2, PT, R3, RZ, P1 ;  /* 0x000000ff0300720c */ /* 0x000fc60000f44270 */
[----:B------:R-:W-:-:S05]  /*27b0*/  FFMA R14, R27, R23, R14 ;  /* 0x000000171b0e7223 */ /* 0x000fca000000000e */
[----:B------:R-:W-:-:S05]  /*27c0*/  F2FP.F16.F32.PACK_AB R14, RZ, R14 ;  /* 0x0000000eff0e723e */ /* 0x000fca00000000ff */
[----:B------:R0:W-:Y:S01]  /*27d0*/  @P0 STG.E.U16 desc[UR38][R12.64+0x2], R14 ;  /* 0x0000020e0c000986 */ /* 0x0001e2000c101526 */
[----:B------:R-:W-:Y:S05]  /*27e0*/  @!P2 BRA `(.L_x_41) ;  /* 0x000000000004a947 */ /* 0x000fea0003800000 */
[----:B------:R3:W5:Y:S02]  /*27f0*/  LDG.E.LTC128B.U16 R24, desc[UR38][R6.64+0x10] ;  /* 0x0000102606187981 */ /* 0x000764000c1e1520 */
.L_x_41:
[----:B------:R-:W-:Y:S05]  /*2800*/  BSYNC B1 ;  /* 0x0000000000017941 */ /* 0x000fea0003800000 */
.L_x_40:
[----:B-----5:R-:W-:Y:S01]  /*2810*/  HADD2.F32 R5, -RZ, R24.H0_H0 ;  /* 0x20000018ff057230 */ /* 0x020fe20000004100 */
        /* <DEDUP_REMOVED lines=9> */
.L_x_43:
[----:B------:R-:W-:Y:S05]  /*28b0*/  BSYNC B1 ;  /* 0x0000000000017941 */ /* 0x000fea0003800000 */
.L_x_42:
[----:B----45:R-:W-:Y:S01]  /*28c0*/  HADD2.F32 R5, -RZ, R24.H0_H0 ;  /* 0x20000018ff057230 */ /* 0x030fe20000004100 */
[----:B------:R-:W-:Y:S01]  /*28d0*/  ISETP.GT.AND P1, PT, R3, 0x8, P1 ;  /* 0x000000080300780c */ /* 0x000fe20000f24270 */
[----:B------:R-:W-:Y:S03]  /*28e0*/  BSSY B1, `(.L_x_44) ;  /* 0x0000007000017945 */ /* 0x000fe60003800000 */
[----:B0-----:R-:W-:-:S04]  /*28f0*/  FMUL R14, R5, R90 ;  /* 0x0000005a050e7220 */ /* 0x001fc80000400000 */
[----:B------:R-:W-:-:S05]  /*2900*/  FFMA R14, R29, R23, R14 ;  /* 0x000000171d0e7223 */ /* 0x000fca000000000e */
[----:B------:R-:W-:-:S05]  /*2910*/  F2FP.F16.F32.PACK_AB R14, RZ, R14 ;  /* 0x0000000eff0e723e */ /* 0x000fca00000000ff */
[----:B------:R0:W-:Y:S01]  /*2920*/  @P3 STG.E.U16 desc[UR38][R10.64+0x12], R14 ;  /* 0x0000120e0a003986 */ /* 0x0001e2000c101526 */
[----:B------:R-:W-:Y:S05]  /*2930*/  @!P1 BRA `(.L_x_45) ;  /* 0x0000000000049947 */ /* 0x000fea0003800000 */
[----:B------:R4:W5:Y:S02]  /*2940*/  LDG.E.LTC128B.U16 R24, desc[UR38][R8.64+0x10] ;  /* 0x0000102608187981 */ /* 0x000964000c1e1520 */
.L_x_45:
[----:B------:R-:W-:Y:S05]  /*2950*/  BSYNC B1 ;  /* 0x0000000000017941 */ /* 0x000fea0003800000 */
.L_x_44:
[----:B-----5:R-:W-:Y:S01]  /*2960*/  HADD2.F32 R5, -RZ, R24.H0_H0 ;  /* 0x20000018ff057230 */ /* 0x020fe20000004100 */
[----:B------:R-:W-:Y:S01]  /*2970*/  ISETP.GT.AND P0, PT, R3, 0x8, P0 ;  /* 0x000000080300780c */ /* 0x000fe20000704270 */
[----:B------:R-:W-:Y:S03]  /*2980*/  BSSY B1, `(.L_x_46) ;  /* 0x0000007000017945 */ /* 0x000fe60003800000 */
[----:B------:R-:W-:-:S04]  /*2990*/  FMUL R5, R5, R90 ;  /* 0x0000005a05057220 */ /* 0x000fc80000400000 */
[----:B------:R-:W-:-:S05]  /*29a0*/  FFMA R5, R30, R23, R5 ;  /* 0x000000171e057223 */ /* 0x000fca0000000005 */
[----:B------:R-:W-:-:S05]  /*29b0*/  F2FP.F16.F32.PACK_AB R5, RZ, R5 ;  /* 0x00000005ff05723e */ /* 0x000fca00000000ff */
[----:B------:R0:W-:Y:S01]  /*29c0*/  @P1 STG.E.U16 desc[UR38][R12.64+0x10], R5 ;  /* 0x000010050c001986 */ /* 0x0001e2000c101526 */
[----:B------:R-:W-:Y:S05]  /*29d0*/  @!P0 BRA `(.L_x_47) ;  /* 0x0000000000048947 */ /* 0x000fea0003800000 */
[----:B------:R0:W5:Y:S02]  /*29e0*/  LDG.E.LTC128B.U16 R24, desc[UR38][R8.64+0x12] ;  /* 0x0000122608187981 */ /* 0x000164000c1e1520 */
.L_x_47:
[----:B------:R-:W-:Y:S05]  /*29f0*/  BSYNC B1 ;  /* 0x0000000000017941 */ /* 0x000fea0003800000 */
.L_x_46:
        /* <DEDUP_REMOVED lines=10> */
.L_x_49:
[----:B------:R-:W-:Y:S05]  /*2aa0*/  BSYNC B1 ;  /* 0x0000000000017941 */ /* 0x000fea0003800000 */
.L_x_48:
        /* <DEDUP_REMOVED lines=10> */
.L_x_51:
[----:B------:R-:W-:Y:S05]  /*2b50*/  BSYNC B1 ;  /* 0x0000000000017941 */ /* 0x000fea0003800000 */
.L_x_50:
[----:B0----5:R-:W-:Y:S01]  /*2b60*/  HADD2.F32 R5, -RZ, R24.H0_H0 ;  /* 0x20000018ff057230 */ /* 0x021fe20000004100 */
        /* <DEDUP_REMOVED lines=8> */
.L_x_53:
[----:B------:R-:W-:Y:S05]  /*2bf0*/  BSYNC B1 ;  /* 0x0000000000017941 */ /* 0x000fea0003800000 */
.L_x_52:
        /* <DEDUP_REMOVED lines=9> */
.L_x_55:
[----:B------:R-:W-:Y:S05]  /*2c90*/  BSYNC B1 ;  /* 0x0000000000017941 */ /* 0x000fea0003800000 */
.L_x_54:
        /* <DEDUP_REMOVED lines=10> */
.L_x_57:
[----:B------:R-:W-:Y:S05]  /*2d40*/  BSYNC B1 ;  /* 0x0000000000017941 */ /* 0x000fea0003800000 */
.L_x_56:
        /* <DEDUP_REMOVED lines=10> */
.L_x_59:
[----:B------:R-:W-:Y:S05]  /*2df0*/  BSYNC B1 ;  /* 0x0000000000017941 */ /* 0x000fea0003800000 */
.L_x_58:
        /* <DEDUP_REMOVED lines=9> */
.L_x_61:
[----:B------:R-:W-:Y:S05]  /*2e90*/  BSYNC B1 ;  /* 0x0000000000017941 */ /* 0x000fea0003800000 */
.L_x_60:
        /* <DEDUP_REMOVED lines=9> */
.L_x_63:
[----:B------:R-:W-:Y:S05]  /*2f30*/  BSYNC B1 ;  /* 0x0000000000017941 */ /* 0x000fea0003800000 */
.L_x_62:
        /* <DEDUP_REMOVED lines=10> */
.L_x_65:
[----:B------:R-:W-:Y:S05]  /*2fe0*/  BSYNC B1 ;  /* 0x0000000000017941 */ /* 0x000fea0003800000 */
.L_x_64:
        /* <DEDUP_REMOVED lines=10> */
.L_x_67:
[----:B------:R-:W-:Y:S05]  /*3090*/  BSYNC B1 ;  /* 0x0000000000017941 */ /* 0x000fea0003800000 */
.L_x_66:
        /* <DEDUP_REMOVED lines=9> */
.L_x_69:
[----:B------:R-:W-:Y:S05]  /*3130*/  BSYNC B1 ;  /* 0x0000000000017941 */ /* 0x000fea0003800000 */
.L_x_68:
        /* <DEDUP_REMOVED lines=9> */
.L_x_71:
[----:B------:R-:W-:Y:S05]  /*31d0*/  BSYNC B1 ;  /* 0x0000000000017941 */ /* 0x000fea0003800000 */
.L_x_70:
        /* <DEDUP_REMOVED lines=10> */
.L_x_73:
[----:B------:R-:W-:Y:S05]  /*3280*/  BSYNC B1 ;  /* 0x0000000000017941 */ /* 0x000fea0003800000 */
.L_x_72:
        /* <DEDUP_REMOVED lines=10> */
.L_x_75:
[----:B------:R-:W-:Y:S05]  /*3330*/  BSYNC B1 ;  /* 0x0000000000017941 */ /* 0x000fea0003800000 */
.L_x_74:
        /* <DEDUP_REMOVED lines=9> */
.L_x_77:
[----:B------:R-:W-:Y:S05]  /*33d0*/  BSYNC B1 ;  /* 0x0000000000017941 */ /* 0x000fea0003800000 */
.L_x_76:
        /* <DEDUP_REMOVED lines=9> */
.L_x_79:
[----:B------:R-:W-:Y:S05]  /*3470*/  BSYNC B1 ;  /* 0x0000000000017941 */ /* 0x000fea0003800000 */
.L_x_78:
        /* <DEDUP_REMOVED lines=10> */
.L_x_81:
[----:B------:R-:W-:Y:S05]  /*3520*/  BSYNC B1 ;  /* 0x0000000000017941 */ /* 0x000fea0003800000 */
.L_x_80:
        /* <DEDUP_REMOVED lines=10> */
.L_x_83:
[----:B------:R-:W-:Y:S05]  /*35d0*/  BSYNC B1 ;  /* 0x0000000000017941 */ /* 0x000fea0003800000 */
.L_x_82:
        /* <DEDUP_REMOVED lines=9> */
.L_x_85:
[----:B------:R-:W-:Y:S05]  /*3670*/  BSYNC B1 ;  /* 0x0000000000017941 */ /* 0x000fea0003800000 */
.L_x_84:
        /* <DEDUP_REMOVED lines=9> */
.L_x_87:
[----:B------:R-:W-:Y:S05]  /*3710*/  BSYNC B1 ;  /* 0x0000000000017941 */ /* 0x000fea0003800000 */
.L_x_86:
        /* <DEDUP_REMOVED lines=10> */
.L_x_89:
[----:B------:R-:W-:Y:S05]  /*37c0*/  BSYNC B1 ;  /* 0x0000000000017941 */ /* 0x000fea0003800000 */
.L_x_88:
        /* <DEDUP_REMOVED lines=10> */
.L_x_91:
[----:B------:R-:W-:Y:S05]  /*3870*/  BSYNC B1 ;  /* 0x0000000000017941 */ /* 0x000fea0003800000 */
.L_x_90:
        /* <DEDUP_REMOVED lines=9> */
.L_x_93:
[----:B------:R-:W-:Y:S05]  /*3910*/  BSYNC B1 ;  /* 0x0000000000017941 */ /* 0x000fea0003800000 */
.L_x_92:
        /* <DEDUP_REMOVED lines=9> */
.L_x_95:
[----:B------:R-:W-:Y:S05]  /*39b0*/  BSYNC B1 ;  /* 0x0000000000017941 */ /* 0x000fea0003800000 */
.L_x_94:
        /* <DEDUP_REMOVED lines=10> */
.L_x_97:
[----:B------:R-:W-:Y:S05]  /*3a60*/  BSYNC B1 ;  /* 0x0000000000017941 */ /* 0x000fea0003800000 */
.L_x_96:
        /* <DEDUP_REMOVED lines=10> */
.L_x_99:
[----:B------:R-:W-:Y:S05]  /*3b10*/  BSYNC B1 ;  /* 0x0000000000017941 */ /* 0x000fea0003800000 */
.L_x_98:
        /* <DEDUP_REMOVED lines=9> */
.L_x_101:
[----:B------:R-:W-:Y:S05]  /*3bb0*/  BSYNC B1 ;  /* 0x0000000000017941 */ /* 0x000fea0003800000 */
.L_x_100:
        /* <DEDUP_REMOVED lines=9> */
.L_x_103:
[----:B------:R-:W-:Y:S05]  /*3c50*/  BSYNC B1 ;  /* 0x0000000000017941 */ /* 0x000fea0003800000 */
.L_x_102:
        /* <DEDUP_REMOVED lines=10> */
.L_x_105:
[----:B------:R-:W-:Y:S05]  /*3d00*/  BSYNC B1 ;  /* 0x0000000000017941 */ /* 0x000fea0003800000 */
.L_x_104:
        /* <DEDUP_REMOVED lines=10> */
.L_x_107:
[----:B------:R-:W-:Y:S05]  /*3db0*/  BSYNC B1 ;  /* 0x0000000000017941 */ /* 0x000fea0003800000 */
.L_x_106:
        /* <DEDUP_REMOVED lines=9> */
.L_x_109:
[----:B------:R-:W-:Y:S05]  /*3e50*/  BSYNC B1 ;  /* 0x0000000000017941 */ /* 0x000fea0003800000 */
.L_x_108:
        /* <DEDUP_REMOVED lines=9> */
.L_x_111:
[----:B------:R-:W-:Y:S05]  /*3ef0*/  BSYNC B1 ;  /* 0x0000000000017941 */ /* 0x000fea0003800000 */
.L_x_110:
        /* <DEDUP_REMOVED lines=10> */
.L_x_113:
[----:B------:R-:W-:Y:S05]  /*3fa0*/  BSYNC B1 ;  /* 0x0000000000017941 */ /* 0x000fea0003800000 */
.L_x_112:
        /* <DEDUP_REMOVED lines=10> */
.L_x_115:
[----:B------:R-:W-:Y:S05]  /*4050*/  BSYNC B1 ;  /* 0x0000000000017941 */ /* 0x000fea0003800000 */
.L_x_114:
        /* <DEDUP_REMOVED lines=9> */
.L_x_117:
[----:B------:R-:W-:Y:S05]  /*40f0*/  BSYNC B1 ;  /* 0x0000000000017941 */ /* 0x000fea0003800000 */
.L_x_116:
        /* <DEDUP_REMOVED lines=9> */
.L_x_119:
[----:B------:R-:W-:Y:S05]  /*4190*/  BSYNC B1 ;  /* 0x0000000000017941 */ /* 0x000fea0003800000 */
.L_x_118:
        /* <DEDUP_REMOVED lines=10> */
.L_x_121:
[----:B------:R-:W-:Y:S05]  /*4240*/  BSYNC B1 ;  /* 0x0000000000017941 */ /* 0x000fea0003800000 */
.L_x_120:
        /* <DEDUP_REMOVED lines=10> */
.L_x_123:
[----:B------:R-:W-:Y:S05]  /*42f0*/  BSYNC B1 ;  /* 0x0000000000017941 */ /* 0x000fea0003800000 */
.L_x_122:
        /* <DEDUP_REMOVED lines=9> */
.L_x_125:
[----:B------:R-:W-:Y:S05]  /*4390*/  BSYNC B1 ;  /* 0x0000000000017941 */ /* 0x000fea0003800000 */
.L_x_124:
        /* <DEDUP_REMOVED lines=9> */
.L_x_127:
[----:B------:R-:W-:Y:S05]  /*4430*/  BSYNC B1 ;  /* 0x0000000000017941 */ /* 0x000fea0003800000 */
.L_x_126:
        /* <DEDUP_REMOVED lines=10> */
.L_x_129:
[----:B------:R-:W-:Y:S05]  /*44e0*/  BSYNC B1 ;  /* 0x0000000000017941 */ /* 0x000fea0003800000 */
.L_x_128:
        /* <DEDUP_REMOVED lines=10> */
.L_x_131:
[----:B------:R-:W-:Y:S05]  /*4590*/  BSYNC B1 ;  /* 0x0000000000017941 */ /* 0x000fea0003800000 */
.L_x_130:
        /* <DEDUP_REMOVED lines=9> */
.L_x_133:
[----:B------:R-:W-:Y:S05]  /*4630*/  BSYNC B1 ;  /* 0x0000000000017941 */ /* 0x000fea0003800000 */
.L_x_132:
        /* <DEDUP_REMOVED lines=9> */
.L_x_135:
[----:B------:R-:W-:Y:S05]  /*46d0*/  BSYNC B1 ;  /* 0x0000000000017941 */ /* 0x000fea0003800000 */
.L_x_134:
        /* <DEDUP_REMOVED lines=10> */
.L_x_137:
[----:B------:R-:W-:Y:S05]  /*4780*/  BSYNC B1 ;  /* 0x0000000000017941 */ /* 0x000fea0003800000 */
.L_x_136:
        /* <DEDUP_REMOVED lines=10> */
.L_x_139:
[----:B------:R-:W-:Y:S05]  /*4830*/  BSYNC B1 ;  /* 0x0000000000017941 */ /* 0x000fea0003800000 */
.L_x_138:
        /* <DEDUP_REMOVED lines=9> */
.L_x_141:
[----:B------:R-:W-:Y:S05]  /*48d0*/  BSYNC B1 ;  /* 0x0000000000017941 */ /* 0x000fea0003800000 */
.L_x_140:
        /* <DEDUP_REMOVED lines=9> */
.L_x_143:
[----:B------:R-:W-:Y:S05]  /*4970*/  BSYNC B1 ;  /* 0x0000000000017941 */ /* 0x000fea0003800000 */
.L_x_142:
        /* <DEDUP_REMOVED lines=10> */
.L_x_145:
[----:B------:R-:W-:Y:S05]  /*4a20*/  BSYNC B1 ;  /* 0x0000000000017941 */ /* 0x000fea0003800000 */
.L_x_144:
        /* <DEDUP_REMOVED lines=10> */
.L_x_147:
[----:B------:R-:W-:Y:S05]  /*4ad0*/  BSYNC B1 ;  /* 0x0000000000017941 */ /* 0x000fea0003800000 */
.L_x_146:
        /* <DEDUP_REMOVED lines=9> */
.L_x_149:
[----:B------:R-:W-:Y:S05]  /*4b70*/  BSYNC B1 ;  /* 0x0000000000017941 */ /* 0x000fea0003800000 */
.L_x_148:
        /* <DEDUP_REMOVED lines=9> */
.L_x_151:
[----:B------:R-:W-:Y:S05]  /*4c10*/  BSYNC B1 ;  /* 0x0000000000017941 */ /* 0x000fea0003800000 */
.L_x_150:
        /* <DEDUP_REMOVED lines=10> */
.L_x_153:
[----:B------:R-:W-:Y:S05]  /*4cc0*/  BSYNC B1 ;  /* 0x0000000000017941 */ /* 0x000fea0003800000 */
.L_x_152:
[----:B-----5:R-:W-:Y:S01]  /*4cd0*/  HADD2.F32 R5, -RZ, R24.H0_H0 ;  /* 0x20000018ff057230 */ /* 0x020fe20000004100 */
[----:B------:R-:W-:Y:S01]  /*4ce0*/  ISETP.GT.AND P0, PT, R4, 0x79, PT ;  /* 0x000000790400780c */ /* 0x000fe20003f04270 */
[----:B------:R-:W-:Y:S01]  /*4cf0*/  @P2 IMAD.MOV.U32 R4, RZ, RZ, R10 ;  /* 0x000000ffff042224 */ /* 0x000fe200078e000a */
[----:B------:R-:W-:Y:S02]  /*4d00*/  BSSY B1, `(.L_x_154) ;  /* 0x000000a000017945 */ /* 0x000fe40003800000 */
[----:B------:R-:W-:Y:S01]  /*4d10*/  FMUL R5, R5, R90 ;  /* 0x0000005a05057220 */ /* 0x000fe20000400000 */
[----:B------:R-:W-:-:S03]  /*4d20*/  ISETP.GT.AND P3, PT, R3, RZ, P0 ;  /* 0x000000ff0300720c */ /* 0x000fc60000764270 */
[----:B------:R-:W-:-:S05]  /*4d30*/  FFMA R5, R84, R23, R5 ;  /* 0x0000001754057223 */ /* 0x000fca0000000005 */
[----:B------:R-:W-:-:S04]  /*4d40*/  F2FP.F16.F32.PACK_AB R5, RZ, R5 ;  /* 0x00000005ff05723e */ /* 0x000fc800000000ff */
[----:B0-----:R-:W-:Y:S01]  /*4d50*/  PRMT R14, R5, 0x7610, R14 ;  /* 0x00007610050e7816 */ /* 0x001fe2000000000e */
[----:B------:R-:W-:-:S05]  /*4d60*/  @P2 IMAD.MOV.U32 R5, RZ, RZ, R11 ;  /* 0x000000ffff052224 */ /* 0x000fca00078e000b */
[----:B------:R0:W-:Y:S01]  /*4d70*/  @P2 STG.E.U16 desc[UR38][R4.64+0xf0], R14 ;  /* 0x0000f00e04002986 */ /* 0x0001e2000c101526 */
[----:B------:R-:W-:Y:S05]  /*4d80*/  @!P3 BRA `(.L_x_155) ;  /* 0x000000000004b947 */ /* 0x000fea0003800000 */
[----:B------:R0:W5:Y:S02]  /*4d90*/  LDG.E.LTC128B.U16 R24, desc[UR38][R6.64+0xf2] ;  /* 0x0000f22606187981 */ /* 0x000164000c1e1520 */
.L_x_155:
[----:B------:R-:W-:Y:S05]  /*4da0*/  BSYNC B1 ;  /* 0x0000000000017941 */ /* 0x000fea0003800000 */
.L_x_154:
        /* <DEDUP_REMOVED lines=9> */
.L_x_157:
[----:B------:R-:W-:Y:S05]  /*4e40*/  BSYNC B1 ;  /* 0x0000000000017941 */ /* 0x000fea0003800000 */
.L_x_156:
[----:B-----5:R-:W-:Y:S01]  /*4e50*/  HADD2.F32 R5, -RZ, R24.H0_H0 ;  /* 0x20000018ff057230 */ /* 0x020fe20000004100 */
[----:B------:R-:W-:Y:S01]  /*4e60*/  ISETP.GT.AND P0, PT, R3, 0x8, P0 ;  /* 0x000000080300780c */ /* 0x000fe20000704270 */
[----:B0-----:R-:W-:Y:S01]  /*4e70*/  @P1 IMAD.MOV.U32 R4, RZ, RZ, R12 ;  /* 0x000000ffff041224 */ /* 0x001fe200078e000c */
[----:B------:R-:W-:Y:S02]  /*4e80*/  BSSY B1, `(.L_x_158) ;  /* 0x0000009000017945 */ /* 0x000fe40003800000 */
[----:B------:R-:W-:-:S04]  /*4e90*/  FMUL R5, R5, R90 ;  /* 0x0000005a05057220 */ /* 0x000fc80000400000 */
[----:B------:R-:W-:-:S05]  /*4ea0*/  FFMA R5, R86, R23, R5 ;  /* 0x0000001756057223 */ /* 0x000fca0000000005 */
[----:B------:R-:W-:-:S04]  /*4eb0*/  F2FP.F16.F32.PACK_AB R5, RZ, R5 ;  /* 0x00000005ff05723e */ /* 0x000fc800000000ff */
[----:B-1-3--:R-:W-:Y:S01]  /*4ec0*/  PRMT R6, R5, 0x7610, R6 ;  /* 0x0000761005067816 */ /* 0x00afe20000000006 */
[----:B------:R-:W-:-:S05]  /*4ed0*/  @P1 IMAD.MOV.U32 R5, RZ, RZ, R13 ;  /* 0x000000ffff051224 */ /* 0x000fca00078e000d */
[----:B------:R0:W-:Y:S01]  /*4ee0*/  @P1 STG.E.U16 desc[UR38][R4.64+0xf0], R6 ;  /* 0x0000f00604001986 */ /* 0x0001e2000c101526 */
[----:B------:R-:W-:Y:S05]  /*4ef0*/  @!P0 BRA `(.L_x_159) ;  /* 0x0000000000048947 */ /* 0x000fea0003800000 */
[----:B------:R1:W5:Y:S02]  /*4f00*/  LDG.E.LTC128B.U16 R24, desc[UR38][R8.64+0xf2] ;  /* 0x0000f22608187981 */ /* 0x000364000c1e1520 */
.L_x_159:
[----:B------:R-:W-:Y:S05]  /*4f10*/  BSYNC B1 ;  /* 0x0000000000017941 */ /* 0x000fea0003800000 */
.L_x_158:
[----:B------:R-:W-:Y:S05]  /*4f20*/  @!P0 BRA `(.L_x_160) ;  /* 0x0000001000e88947 */ /* 0x000fea0003800000 */
[----:B-----5:R-:W-:-:S05]  /*4f30*/  HADD2.F32 R3, -RZ, R24.H0_H0 ;  /* 0x20000018ff037230 */ /* 0x020fca0000004100 */
[----:B0-----:R-:W-:-:S04]  /*4f40*/  FMUL R4, R3, R90 ;  /* 0x0000005a03047220 */ /* 0x001fc80000400000 */
[----:B------:R-:W-:-:S05]  /*4f50*/  FFMA R4, R87, R23, R4 ;  /* 0x0000001757047223 */ /* 0x000fca0000000004 */
[----:B------:R-:W-:-:S05]  /*4f60*/  F2FP.F16.F32.PACK_AB R4, RZ, R4 ;  /* 0x00000004ff04723e */ /* 0x000fca00000000ff */
[----:B------:R3:W-:Y:S01]  /*4f70*/  STG.E.U16 desc[UR38][R12.64+0xf2], R4 ;  /* 0x0000f2040c007986 */ /* 0x0007e2000c101526 */
[----:B------:R-:W-:Y:S05]  /*4f80*/  BRA `(.L_x_160) ;  /* 0x0000001000d07947 */ /* 0x000fea0003800000 */
.L_x_35:
[----:B------:R-:W-:Y:S01]  /*4f90*/  ISETP.GT.AND P3, PT, R4, 0x1, PT ;  /* 0x000000010400780c */ /* 0x000fe20003f64270 */
[----:B------:R-:W-:Y:S01]  /*4fa0*/  ULDC.64 UR4, c[0x0][0x5c0] ;  /* 0x0001700000047ab9 */ /* 0x000fe20000000a00 */
[-C--:B------:R-:W-:Y:S01]  /*4fb0*/  FMUL R24, R24, R23.reuse ;  /* 0x0000001718187220 */ /* 0x080fe20000400000 */
[----:B------:R-:W-:Y:S01]  /*4fc0*/  LEA R6, P4, R106, UR4, 0x1 ;  /* 0x000000046a067c11 */ /* 0x000fe2000f8808ff */
[-C--:B------:R-:W-:Y:S01]  /*4fd0*/  FMUL R25, R25, R23.reuse ;  /* 0x0000001719197220 */ /* 0x080fe20000400000 */
[----:B------:R-:W-:Y:S01]  /*4fe0*/  ISETP.GT.AND P0, PT, R3, RZ, P3 ;  /* 0x000000ff0300720c */ /* 0x000fe20001f04270 */
[-C--:B------:R-:W-:Y:S01]  /*4ff0*/  FMUL R26, R26, R23.reuse ;  /* 0x000000171a1a7220 */ /* 0x080fe20000400000 */
[----:B------:R-:W-:Y:S01]  /*5000*/  F2FP.F16.F32.PACK_AB R24, RZ, R24 ;  /* 0x00000018ff18723e */ /* 0x000fe200000000ff */
[-C--:B------:R-:W-:Y:S01]  /*5010*/  FMUL R27, R27, R23.reuse ;  /* 0x000000171b1b7220 */ /* 0x080fe20000400000 */
[----:B------:R-:W-:Y:S01]  /*5020*/  LEA.HI.X R7, R106, UR5, R103, 0x1, P4 ;  /* 0x000000056a077c11 */ /* 0x000fe2000a0f0c67 */
[----:B------:R-:W-:Y:S01]  /*5030*/  FMUL R28, R28, R23 ;  /* 0x000000171c1c7220 */ /* 0x000fe20000400000 */
[----:B------:R-:W-:Y:S01]  /*5040*/  F2FP.F16.F32.PACK_AB R25, RZ, R25 ;  /* 0x00000019ff19723e */ /* 0x000fe200000000ff */
[-C--:B------:R-:W-:Y:S01]  /*5050*/  FMUL R29, R29, R23.reuse ;  /* 0x000000171d1d7220 */ /* 0x080fe20000400000 */
[----:B------:R-:W-:Y:S01]  /*5060*/  ISETP.GT.AND P2, PT, R3, 0x8, P2 ;  /* 0x000000080300780c */ /* 0x000fe20001744270 */
[----:B------:R-:W-:Y:S01]  /*5070*/  @P1 STG.E.U16 desc[UR38][R6.64], R24 ;  /* 0x0000001806001986 */ /* 0x000fe2000c101526 */
[----:B------:R-:W-:Y:S01]  /*5080*/  ISETP.GT.AND P1, PT, R4, 0x8, PT ;  /* 0x000000080400780c */ /* 0x000fe20003f24270 */
[-C--:B------:R-:W-:Y:S01]  /*5090*/  FMUL R30, R30, R23.reuse ;  /* 0x000000171e1e7220 */ /* 0x080fe20000400000 */
[C---:B------:R-:W-:Y:S01]  /*50a0*/  SHF.L.U64.HI R5, R91.reuse, 0x1, R92 ;  /* 0x000000015b057819 */ /* 0x040fe2000001025c */
[----:B------:R-:W-:Y:S01]  /*50b0*/  @P0 STG.E.U16 desc[UR38][R6.64+0x2], R25 ;  /* 0x0000021906000986 */ /* 0x000fe2000c101526 */
[----:B------:R-:W-:Y:S01]  /*50c0*/  LEA R8, P5, R91, R6, 0x1 ;  /* 0x000000065b087211 */ /* 0x000fe200078a08ff */
[-C--:B------:R-:W-:Y:S01]  /*50d0*/  FMUL R31, R31, R23.reuse ;  /* 0x000000171f1f7220 */ /* 0x080fe20000400000 */
[----:B------:R-:W-:Y:S01]  /*50e0*/  ISETP.GT.AND P3, PT, R3, 0x8, P3 ;  /* 0x000000080300780c */ /* 0x000fe20001f64270 */
[-C--:B------:R-:W-:Y:S01]  /*50f0*/  FMUL R32, R32, R23.reuse ;  /* 0x0000001720207220 */ /* 0x080fe20000400000 */
[----:B------:R-:W-:Y:S01]  /*5100*/  ISETP.GT.AND P0, PT, R4, 0x9, PT ;  /* 0x000000090400780c */ /* 0x000fe20003f04270 */
[----:B------:R-:W-:Y:S01]  /*5110*/  IMAD.X R9, R5, 0x1, R7, P5 ;  /* 0x0000000105097824 */ /* 0x000fe200028e0607 */
[----:B------:R-:W-:Y:S01]  /*5120*/  ISETP.GT.AND P4, PT, R3, RZ, P1 ;  /* 0x000000ff0300720c */ /* 0x000fe20000f84270 */
[-C--:B------:R-:W-:Y:S01]  /*5130*/  FMUL R33, R33, R23.reuse ;  /* 0x0000001721217220 */ /* 0x080fe20000400000 */
[----:B------:R-:W-:Y:S01]  /*5140*/  F2FP.F16.F32.PACK_AB R26, RZ, R26 ;  /* 0x0000001aff1a723e */ /* 0x000fe200000000ff */
[-C--:B------:R-:W-:Y:S01]  /*5150*/  FMUL R34, R34, R23.reuse ;  /* 0x0000001722227220 */ /* 0x080fe20000400000 */
[----:B------:R-:W-:Y:S01]  /*5160*/  ISETP.GT.AND P5, PT, R3, RZ, P0 ;  /* 0x000000ff0300720c */ /* 0x000fe200007a4270 */
[----:B------:R-:W-:Y:S01]  /*5170*/  FMUL R35, R35, R23 ;  /* 0x0000001723237220 */ /* 0x000fe20000400000 */
[----:B------:R-:W-:Y:S01]  /*5180*/  F2FP.F16.F32.PACK_AB R27, RZ, R27 ;  /* 0x0000001bff1b723e */ /* 0x000fe200000000ff */
[----:B------:R-:W-:Y:S01]  /*5190*/  @P2 STG.E.U16 desc[UR38][R8.64], R26 ;  /* 0x0000001a08002986 */ /* 0x000fe2000c101526 */
[----:B------:R-:W-:Y:S01]  /*51a0*/  F2FP.F16.F32.PACK_AB R28, RZ, R28 ;  /* 0x0000001cff1c723e */ /* 0x000fe200000000ff */
[-C--:B------:R-:W-:Y:S01]  /*51b0*/  FMUL R36, R36, R23.reuse ;  /* 0x0000001724247220 */ /* 0x080fe20000400000 */
[----:B------:R-:W-:Y:S01]  /*51c0*/  ISETP.GT.AND P2, PT, R3, 0x8, P1 ;  /* 0x000000080300780c */ /* 0x000fe20000f44270 */
[----:B------:R-:W-:Y:S01]  /*51d0*/  @P3 STG.E.U16 desc[UR38][R8.64+0x2], R27 ;  /* 0x0000021b08003986 */ /* 0x000fe2000c101526 */
[----:B------:R-:W-:Y:S01]  /*51e0*/  ISETP.GT.AND P1, PT, R4, 0x10, PT ;  /* 0x000000100400780c */ /* 0x000fe20003f24270 */
[----:B------:R-:W-:Y:S01]  /*51f0*/  FMUL R37, R37, R23 ;  /* 0x0000001725257220 */ /* 0x000fe20000400000 */
[----:B------:R-:W-:Y:S01]  /*5200*/  F2FP.F16.F32.PACK_AB R29, RZ, R29 ;  /* 0x0000001dff1d723e */ /* 0x000fe200000000ff */
[----:B------:R-:W-:Y:S01]  /*5210*/  @P4 STG.E.U16 desc[UR38][R6.64+0x10], R28 ;  /* 0x0000101c06004986 */ /* 0x000fe2000c101526 */
[C---:B------:R-:W-:Y:S01]  /*5220*/  ISETP.GT.AND P3, PT, R3.reuse, 0x8, P0 ;  /* 0x000000080300780c */ /* 0x040fe20000764270 */
[-C--:B------:R-:W-:Y:S01]  /*5230*/  FMUL R38, R38, R23.reuse ;  /* 0x0000001726267220 */ /* 0x080fe20000400000 */
[----:B------:R-:W-:Y:S01]  /*5240*/  ISETP.GT.AND P0, PT, R4, 0x11, PT ;  /* 0x000000110400780c */ /* 0x000fe20003f04270 */
[----:B------:R-:W-:Y:S01]  /*5250*/  @P5 STG.E.U16 desc[UR38][R6.64+0x12], R29 ;  /* 0x0000121d06005986 */ /* 0x000fe2000c101526 */
        /* <DEDUP_REMOVED lines=161> */
[----:B------:R-:W-:Y:S01]  /*5c70*/  FMUL R87, R87, R23 ;  /* 0x0000001757577220 */ /* 0x000fe20000400000 */
[----:B------:R-:W-:-:S02]  /*5c80*/  F2FP.F16.F32.PACK_AB R62, RZ, R62 ;  /* 0x0000003eff3e723e */ /* 0x000fc400000000ff */
[C---:B------:R-:W-:Y:S02]  /*5c90*/  ISETP.GT.AND P5, PT, R3.reuse, RZ, P0 ;  /* 0x000000ff0300720c */ /* 0x040fe400007a4270 */
[----:B------:R-:W-:Y:S01]  /*5ca0*/  F2FP.F16.F32.PACK_AB R63, RZ, R63 ;  /* 0x0000003fff3f723e */ /* 0x000fe200000000ff */
[----:B------:R-:W-:Y:S01]  /*5cb0*/  @P2 STG.E.U16 desc[UR38][R8.64+0x90], R62 ;  /* 0x0000903e08002986 */ /* 0x000fe2000c101526 */
[----:B------:R-:W-:Y:S02]  /*5cc0*/  F2FP.F16.F32.PACK_AB R64, RZ, R64 ;  /* 0x00000040ff40723e */ /* 0x000fe400000000ff */
[C---:B------:R-:W-:Y:S01]  /*5cd0*/  ISETP.GT.AND P2, PT, R3.reuse, 0x8, P1 ;  /* 0x000000080300780c */ /* 0x040fe20000f44270 */
[----:B------:R-:W-:Y:S01]  /*5ce0*/  @P3 STG.E.U16 desc[UR38][R8.64+0x92], R63 ;  /* 0x0000923f08003986 */ /* 0x000fe2000c101526 */
[----:B------:R-:W-:Y:S02]  /*5cf0*/  ISETP.GT.AND P1, PT, R4, 0x58, PT ;  /* 0x000000580400780c */ /* 0x000fe40003f24270 */
[----:B------:R-:W-:Y:S01]  /*5d00*/  F2FP.F16.F32.PACK_AB R65, RZ, R65 ;  /* 0x00000041ff41723e */ /* 0x000fe200000000ff */
[----:B------:R-:W-:Y:S01]  /*5d10*/  @P4 STG.E.U16 desc[UR38][R6.64+0xa0], R64 ;  /* 0x0000a04006004986 */ /* 0x000fe2000c101526 */
[----:B------:R-:W-:-:S02]  /*5d20*/  ISETP.GT.AND P3, PT, R3, 0x8, P0 ;  /* 0x000000080300780c */ /* 0x000fc40000764270 */
[----:B------:R-:W-:Y:S01]  /*5d30*/  ISETP.GT.AND P0, PT, R4, 0x59, PT ;  /* 0x000000590400780c */ /* 0x000fe20003f04270 */
[----:B------:R-:W-:Y:S01]  /*5d40*/  @P5 STG.E.U16 desc[UR38][R6.64+0xa2], R65 ;  /* 0x0000a24106005986 */ /* 0x000fe2000c101526 */
[C---:B------:R-:W-:Y:S02]  /*5d50*/  ISETP.GT.AND P4, PT, R3.reuse, RZ, P1 ;  /* 0x000000ff0300720c */ /* 0x040fe40000f84270 */
[----:B------:R-:W-:Y:S02]  /*5d60*/  F2FP.F16.F32.PACK_AB R66, RZ, R66 ;  /* 0x00000042ff42723e */ /* 0x000fe400000000ff */
[----:B------:R-:W-:Y:S02]  /*5d70*/  ISETP.GT.AND P5, PT, R3, RZ, P0 ;  /* 0x000000ff0300720c */ /* 0x000fe400007a4270 */
[----:B------:R-:W-:Y:S01]  /*5d80*/  F2FP.F16.F32.PACK_AB R67, RZ, R67 ;  /* 0x00000043ff43723e */ /* 0x000fe200000000ff */
[----:B------:R-:W-:Y:S01]  /*5d90*/  @P2 STG.E.U16 desc[UR38][R8.64+0xa0], R66 ;  /* 0x0000a04208002986 */ /* 0x000fe2000c101526 */
[----:B------:R-:W-:-:S02]  /*5da0*/  F2FP.F16.F32.PACK_AB R68, RZ, R68 ;  /* 0x00000044ff44723e */ /* 0x000fc400000000ff */
[C---:B------:R-:W-:Y:S01]  /*5db0*/  ISETP.GT.AND P2, PT, R3.reuse, 0x8, P1 ;  /* 0x000000080300780c */ /* 0x040fe20000f44270 */
[----:B------:R-:W-:Y:S01]  /*5dc0*/  @P3 STG.E.U16 desc[UR38][R8.64+0xa2], R67 ;  /* 0x0000a24308003986 */ /* 0x000fe2000c101526 */
[C---:B------:R-:W-:Y:S02]  /*5dd0*/  ISETP.GT.AND P1, PT, R4.reuse, 0x60, PT ;  /* 0x000000600400780c */ /* 0x040fe40003f24270 */
[----:B------:R-:W-:Y:S01]  /*5de0*/  F2FP.F16.F32.PACK_AB R69, RZ, R69 ;  /* 0x00000045ff45723e */ /* 0x000fe200000000ff */
[----:B------:R-:W-:Y:S01]  /*5df0*/  @P4 STG.E.U16 desc[UR38][R6.64+0xb0], R68 ;  /* 0x0000b04406004986 */ /* 0x000fe2000c101526 */
[C---:B------:R-:W-:Y:S02]  /*5e00*/  ISETP.GT.AND P3, PT, R3.reuse, 0x8, P0 ;  /* 0x000000080300780c */ /* 0x040fe40000764270 */
[----:B------:R-:W-:Y:S01]  /*5e10*/  ISETP.GT.AND P0, PT, R4, 0x61, PT ;  /* 0x000000610400780c */ /* 0x000fe20003f04270 */
[----:B------:R-:W-:Y:S01]  /*5e20*/  @P5 STG.E.U16 desc[UR38][R6.64+0xb2], R69 ;  /* 0x0000b24506005986 */ /* 0x000fe2000c101526 */
[----:B------:R-:W-:-:S02]  /*5e30*/  ISETP.GT.AND P4, PT, R3, RZ, P1 ;  /* 0x000000ff0300720c */ /* 0x000fc40000f84270 */
[C---:B------:R-:W-:Y:S02]  /*5e40*/  ISETP.GT.AND P5, PT, R3.reuse, RZ, P0 ;  /* 0x000000ff0300720c */ /* 0x040fe400007a4270 */
[----:B------:R-:W-:Y:S02]  /*5e50*/  F2FP.F16.F32.PACK_AB R70, RZ, R70 ;  /* 0x00000046ff46723e */ /* 0x000fe400000000ff */
[----:B------:R-:W-:Y:S02]  /*5e60*/  F2FP.F16.F32.PACK_AB R71, RZ, R71 ;  /* 0x00000047ff47723e */ /* 0x000fe400000000ff */
[----:B------:R-:W-:Y:S01]  /*5e70*/  F2FP.F16.F32.PACK_AB R72, RZ, R72 ;  /* 0x00000048ff48723e */ /* 0x000fe200000000ff */
[----:B------:R-:W-:Y:S01]  /*5e80*/  @P2 STG.E.U16 desc[UR38][R8.64+0xb0], R70 ;  /* 0x0000b04608002986 */ /* 0x000fe2000c101526 */
[----:B------:R-:W-:Y:S02]  /*5e90*/  F2FP.F16.F32.PACK_AB R73, RZ, R73 ;  /* 0x00000049ff49723e */ /* 0x000fe400000000ff */
[C---:B------:R-:W-:Y:S01]  /*5ea0*/  ISETP.GT.AND P1, PT, R3.reuse, 0x8, P1 ;  /* 0x000000080300780c */ /* 0x040fe20000f24270 */
[----:B------:R-:W-:Y:S01]  /*5eb0*/  @P3 STG.E.U16 desc[UR38][R8.64+0xb2], R71 ;  /* 0x0000b24708003986 */ /* 0x000fe2000c101526 */
[----:B------:R-:W-:-:S02]  /*5ec0*/  ISETP.GT.AND P2, PT, R3, 0x8, P0 ;  /* 0x000000080300780c */ /* 0x000fc40000744270 */
[C---:B------:R-:W-:Y:S01]  /*5ed0*/  ISETP.GT.AND P0, PT, R4.reuse, 0x69, PT ;  /* 0x000000690400780c */ /* 0x040fe20003f04270 */
[----:B------:R-:W-:Y:S01]  /*5ee0*/  @P4 STG.E.U16 desc[UR38][R6.64+0xc0], R72 ;  /* 0x0000c04806004986 */ /* 0x000fe2000c101526 */
[----:B------:R-:W-:Y:S02]  /*5ef0*/  ISETP.GT.AND P4, PT, R4, 0x68, PT ;  /* 0x000000680400780c */ /* 0x000fe40003f84270 */
[----:B------:R-:W-:Y:S01]  /*5f00*/  F2FP.F16.F32.PACK_AB R74, RZ, R74 ;  /* 0x0000004aff4a723e */ /* 0x000fe200000000ff */
[----:B------:R-:W-:Y:S01]  /*5f10*/  @P5 STG.E.U16 desc[UR38][R6.64+0xc2], R73 ;  /* 0x0000c24906005986 */ /* 0x000fe2000c101526 */
[C---:B------:R-:W-:Y:S02]  /*5f20*/  ISETP.GT.AND P5, PT, R3.reuse, RZ, P4 ;  /* 0x000000ff0300720c */ /* 0x040fe400027a4270 */
[----:B------:R-:W-:Y:S01]  /*5f30*/  ISETP.GT.AND P3, PT, R3, RZ, P0 ;  /* 0x000000ff0300720c */ /* 0x000fe20000764270 */
[----:B------:R-:W-:Y:S01]  /*5f40*/  @P1 STG.E.U16 desc[UR38][R8.64+0xc0], R74 ;  /* 0x0000c04a08001986 */ /* 0x000fe2000c101526 */
[----:B------:R-:W-:-:S02]  /*5f50*/  F2FP.F16.F32.PACK_AB R75, RZ, R75 ;  /* 0x0000004bff4b723e */ /* 0x000fc400000000ff */
[----:B------:R-:W-:Y:S02]  /*5f60*/  F2FP.F16.F32.PACK_AB R76, RZ, R76 ;  /* 0x0000004cff4c723e */ /* 0x000fe400000000ff */
[C---:B------:R-:W-:Y:S01]  /*5f70*/  ISETP.GT.AND P4, PT, R3.reuse, 0x8, P4 ;  /* 0x000000080300780c */ /* 0x040fe20002784270 */
[----:B------:R-:W-:Y:S01]  /*5f80*/  @P2 STG.E.U16 desc[UR38][R8.64+0xc2], R75 ;  /* 0x0000c24b08002986 */ /* 0x000fe2000c101526 */
[----:B------:R-:W-:Y:S02]  /*5f90*/  F2FP.F16.F32.PACK_AB R77, RZ, R77 ;  /* 0x0000004dff4d723e */ /* 0x000fe400000000ff */
[C---:B------:R-:W-:Y:S01]  /*5fa0*/  ISETP.GT.AND P2, PT, R4.reuse, 0x71, PT ;  /* 0x000000710400780c */ /* 0x040fe20003f44270 */
[----:B------:R-:W-:Y:S01]  /*5fb0*/  @P5 STG.E.U16 desc[UR38][R6.64+0xd0], R76 ;  /* 0x0000d04c06005986 */ /* 0x000fe2000c101526 */
[----:B------:R-:W-:Y:S02]  /*5fc0*/  ISETP.GT.AND P5, PT, R3, 0x8, P0 ;  /* 0x000000080300780c */ /* 0x000fe400007a4270 */
[C---:B------:R-:W-:Y:S01]  /*5fd0*/  ISETP.GT.AND P1, PT, R4.reuse, 0x78, PT ;  /* 0x000000780400780c */ /* 0x040fe20003f24270 */
[----:B------:R-:W-:Y:S01]  /*5fe0*/  @P3 STG.E.U16 desc[UR38][R6.64+0xd2], R77 ;  /* 0x0000d24d06003986 */ /* 0x000fe2000c101526 */
[----:B------:R-:W-:-:S02]  /*5ff0*/  ISETP.GT.AND P3, PT, R4, 0x70, PT ;  /* 0x000000700400780c */ /* 0x000fc40003f64270 */
[----:B------:R-:W-:Y:S01]  /*6000*/  ISETP.GT.AND P0, PT, R4, 0x79, PT ;  /* 0x000000790400780c */ /* 0x000fe20003f04270 */
[----:B------:R-:W-:Y:S01]  /*6010*/  @P4 IMAD.MOV.U32 R4, RZ, RZ, R8 ;  /* 0x000000ffff044224 */ /* 0x000fe200078e0008 */
[----:B------:R-:W-:Y:S01]  /*6020*/  F2FP.F16.F32.PACK_AB R78, RZ, R78 ;  /* 0x0000004eff4e723e */ /* 0x000fe200000000ff */
[----:B------:R-:W-:Y:S01]  /*6030*/  @P4 IMAD.MOV.U32 R5, RZ, RZ, R9 ;  /* 0x000000ffff054224 */ /* 0x000fe200078e0009 */
[----:B------:R-:W-:Y:S02]  /*6040*/  F2FP.F16.F32.PACK_AB R79, RZ, R79 ;  /* 0x0000004fff4f723e */ /* 0x000fe400000000ff */
[----:B------:R-:W-:Y:S02]  /*6050*/  F2FP.F16.F32.PACK_AB R80, RZ, R80 ;  /* 0x00000050ff50723e */ /* 0x000fe400000000ff */
[----:B------:R0:W-:Y:S01]  /*6060*/  @P4 STG.E.U16 desc[UR38][R4.64+0xd0], R78 ;  /* 0x0000d04e04004986 */ /* 0x0001e2000c101526 */
[----:B------:R-:W-:Y:S02]  /*6070*/  ISETP.GT.AND P4, PT, R3, RZ, P2 ;  /* 0x000000ff0300720c */ /* 0x000fe40001784270 */
[----:B------:R-:W-:-:S02]  /*6080*/  F2FP.F16.F32.PACK_AB R81, RZ, R81 ;  /* 0x00000051ff51723e */ /* 0x000fc400000000ff */
[----:B------:R-:W-:Y:S02]  /*6090*/  ISETP.GT.AND P2, PT, R3, 0x8, P2 ;  /* 0x000000080300780c */ /* 0x000fe40001744270 */
[----:B------:R-:W-:Y:S02]  /*60a0*/  F2FP.F16.F32.PACK_AB R82, RZ, R82 ;  /* 0x00000052ff52723e */ /* 0x000fe400000000ff */
[----:B------:R-:W-:Y:S02]  /*60b0*/  F2FP.F16.F32.PACK_AB R83, RZ, R83 ;  /* 0x00000053ff53723e */ /* 0x000fe400000000ff */
[----:B------:R-:W-:Y:S01]  /*60c0*/  F2FP.F16.F32.PACK_AB R84, RZ, R84 ;  /* 0x00000054ff54723e */ /* 0x000fe200000000ff */
[----:B0-----:R-:W-:Y:S01]  /*60d0*/  @P5 IMAD.MOV.U32 R4, RZ, RZ, R8 ;  /* 0x000000ffff045224 */ /* 0x001fe200078e0008 */
[----:B------:R-:W-:Y:S01]  /*60e0*/  F2FP.F16.F32.PACK_AB R85, RZ, R85 ;  /* 0x00000055ff55723e */ /* 0x000fe200000000ff */
[----:B------:R-:W-:Y:S01]  /*60f0*/  @P5 IMAD.MOV.U32 R5, RZ, RZ, R9 ;  /* 0x000000ffff055224 */ /* 0x000fe200078e0009 */
[----:B------:R-:W-:-:S02]  /*6100*/  F2FP.F16.F32.PACK_AB R86, RZ, R86 ;  /* 0x00000056ff56723e */ /* 0x000fc400000000ff */
[----:B------:R-:W-:Y:S02]  /*6110*/  F2FP.F16.F32.PACK_AB R87, RZ, R87 ;  /* 0x00000057ff57723e */ /* 0x000fe400000000ff */
[----:B------:R0:W-:Y:S01]  /*6120*/  @P5 STG.E.U16 desc[UR38][R4.64+0xd2], R79 ;  /* 0x0000d24f04005986 */ /* 0x0001e2000c101526 */
[C---:B------:R-:W-:Y:S02]  /*6130*/  ISETP.GT.AND P5, PT, R3.reuse, RZ, P3 ;  /* 0x000000ff0300720c */ /* 0x040fe40001fa4270 */
[----:B------:R-:W-:-:S11]  /*6140*/  ISETP.GT.AND P3, PT, R3, 0x8, P3 ;  /* 0x000000080300780c */ /* 0x000fd60001f64270 */
[----:B0-----:R-:W-:Y:S02]  /*6150*/  @P5 IMAD.MOV.U32 R4, RZ, RZ, R6 ;  /* 0x000000ffff045224 */ /* 0x001fe400078e0006 */
[----:B------:R-:W-:-:S05]  /*6160*/  @P5 IMAD.MOV.U32 R5, RZ, RZ, R7 ;  /* 0x000000ffff055224 */ /* 0x000fca00078e0007 */
[----:B------:R0:W-:Y:S01]  /*6170*/  @P5 STG.E.U16 desc[UR38][R4.64+0xe0], R80 ;  /* 0x0000e05004005986 */ /* 0x0001e2000c101526 */
[C---:B------:R-:W-:Y:S02]  /*6180*/  ISETP.GT.AND P5, PT, R3.reuse, RZ, P0 ;  /* 0x000000ff0300720c */ /* 0x040fe400007a4270 */
[----:B------:R-:W-:Y:S01]  /*6190*/  ISETP.GT.AND P0, PT, R3, 0x8, P0 ;  /* 0x000000080300780c */ /* 0x000fe20000704270 */
[----:B0-----:R-:W-:Y:S02]  /*61a0*/  @P4 IMAD.MOV.U32 R4, RZ, RZ, R6 ;  /* 0x000000ffff044224 */ /* 0x001fe400078e0006 */
[----:B------:R-:W-:-:S05]  /*61b0*/  @P4 IMAD.MOV.U32 R5, RZ, RZ, R7 ;  /* 0x000000ffff054224 */ /* 0x000fca00078e0007 */
[----:B------:R0:W-:Y:S01]  /*61c0*/  @P4 STG.E.U16 desc[UR38][R4.64+0xe2], R81 ;  /* 0x0000e25104004986 */ /* 0x0001e2000c101526 */
[C---:B------:R-:W-:Y:S02]  /*61d0*/  ISETP.GT.AND P4, PT, R3.reuse, RZ, P1 ;  /* 0x000000ff0300720c */ /* 0x040fe40000f84270 */
[----:B------:R-:W-:Y:S01]  /*61e0*/  ISETP.GT.AND P1, PT, R3, 0x8, P1 ;  /* 0x000000080300780c */ /* 0x000fe20000f24270 */
[----:B0-----:R-:W-:Y:S02]  /*61f0*/  @P3 IMAD.MOV.U32 R4, RZ, RZ, R8 ;  /* 0x000000ffff043224 */ /* 0x001fe400078e0008 */
[----:B------:R-:W-:-:S05]  /*6200*/  @P3 IMAD.MOV.U32 R5, RZ, RZ, R9 ;  /* 0x000000ffff053224 */ /* 0x000fca00078e0009 */
[----:B------:R0:W-:Y:S02]  /*6210*/  @P3 STG.E.U16 desc[UR38][R4.64+0xe0], R82 ;  /* 0x0000e05204003986 */ /* 0x0001e4000c101526 */
[----:B0-----:R-:W-:Y:S02]  /*6220*/  @P2 IMAD.MOV.U32 R4, RZ, RZ, R8 ;  /* 0x000000ffff042224 */ /* 0x001fe400078e0008 */
[----:B------:R-:W-:-:S05]  /*6230*/  @P2 IMAD.MOV.U32 R5, RZ, RZ, R9 ;  /* 0x000000ffff052224 */ /* 0x000fca00078e0009 */
[----:B------:R0:W-:Y:S02]  /*6240*/  @P2 STG.E.U16 desc[UR38][R4.64+0xe2], R83 ;  /* 0x0000e25304002986 */ /* 0x0001e4000c101526 */
[----:B0-----:R-:W-:Y:S02]  /*6250*/  @P4 IMAD.MOV.U32 R4, RZ, RZ, R6 ;  /* 0x000000ffff044224 */ /* 0x001fe400078e0006 */
[----:B------:R-:W-:-:S05]  /*6260*/  @P4 IMAD.MOV.U32 R5, RZ, RZ, R7 ;  /* 0x000000ffff054224 */ /* 0x000fca00078e0007 */
[----:B------:R0:W-:Y:S04]  /*6270*/  @P4 STG.E.U16 desc[UR38][R4.64+0xf0], R84 ;  /* 0x0000f05404004986 */ /* 0x0001e8000c101526 */
[----:B------:R1:W-:Y:S01]  /*6280*/  @P5 STG.E.U16 desc[UR38][R6.64+0xf2], R85 ;  /* 0x0000f25506005986 */ /* 0x0003e2000c101526 */
[----:B0-----:R-:W-:Y:S02]  /*6290*/  @P1 IMAD.MOV.U32 R4, RZ, RZ, R8 ;  /* 0x000000ffff041224 */ /* 0x001fe400078e0008 */
[----:B------:R-:W-:-:S05]  /*62a0*/  @P1 IMAD.MOV.U32 R5, RZ, RZ, R9 ;  /* 0x000000ffff051224 */ /* 0x000fca00078e0009 */
[----:B------:R1:W-:Y:S04]  /*62b0*/  @P1 STG.E.U16 desc[UR38][R4.64+0xf0], R86 ;  /* 0x0000f05604001986 */ /* 0x0003e8000c101526 */
[----:B------:R1:W-:Y:S02]  /*62c0*/  @P0 STG.E.U16 desc[UR38][R8.64+0xf2], R87 ;  /* 0x0000f25708000986 */ /* 0x0003e4000c101526 */
.L_x_160:
[----:B------:R-:W-:Y:S05]  /*62d0*/  BSYNC B0 ;  /* 0x0000000000007941 */ /* 0x000fea0003800000 */
.L_x_34:
[----:B------:R-:W-:Y:S01]  /*62e0*/  IADD3 R16, P0, R16, UR36, RZ ;  /* 0x0000002410107c10 */ /* 0x000fe2000ff1e0ff */
[----:B------:R-:W-:Y:S01]  /*62f0*/  ULDC.64 UR4, c[0x0][0x650] ;  /* 0x0001940000047ab9 */ /* 0x000fe20000000a00 */
[----:B------:R-:W-:Y:S01]  /*6300*/  PRMT R3, RZ, 0x7610, R3 ;  /* 0x00007610ff037816 */ /* 0x000fe20000000003 */
[----:B------:R-:W-:Y:S01]  /*6310*/  IMAD.MOV.U32 R100, RZ, RZ, -0x1 ;  /* 0xffffffffff647424 */ /* 0x000fe200078e00ff */
[----:B------:R-:W-:Y:S01]  /*6320*/  IADD3.X R17, R17, UR42, RZ, P0, !PT ;  /* 0x0000002a11117c10 */ /* 0x000fe200087fe4ff */
[----:B------:R-:W-:Y:S01]  /*6330*/  IMAD.MOV.U32 R101, RZ, RZ, -0x1 ;  /* 0xffffffffff657424 */ /* 0x000fe200078e00ff */
[----:B------:R-:W-:-:S04]  /*6340*/  ISETP.GE.U32.AND P0, PT, R16, UR4, PT ;  /* 0x0000000410007c0c */ /* 0x000fc8000bf06070 */
[----:B------:R-:W-:-:S13]  /*6350*/  ISETP.GE.U32.AND.EX P0, PT, R17, UR5, PT, P0 ;  /* 0x0000000511007c0c */ /* 0x000fda000bf06100 */
[----:B------:R-:W-:Y:S05]  /*6360*/  @P0 BRA `(.L_x_161) ;  /* 0x00000004004c0947 */ /* 0x000fea0003800000 */
[----:B------:R-:W0:Y:S01]  /*6370*/  LDC.64 R10, c[0x0][0x628] ;  /* 0x00018a00ff0a7b82 */ /* 0x000e220000000a00 */
[----:B---3--:R-:W3:Y:S01]  /*6380*/  S2R R12, SR_CTAID.X ;  /* 0x00000000000c7919 */ /* 0x008ee20000002500 */
[----:B-12-4-:R-:W-:Y:S02]  /*6390*/  IMAD.MOV.U32 R8, RZ, RZ, R16 ;  /* 0x000000ffff087224 */ /* 0x016fe400078e0010 */
[----:B------:R-:W-:Y:S01]  /*63a0*/  IMAD.MOV.U32 R9, RZ, RZ, R17 ;  /* 0x000000ffff097224 */ /* 0x000fe200078e0011 */
[----:B------:R-:W1:Y:S03]  /*63b0*/  S2R R20, SR_CTAID.Y ;  /* 0x0000000000147919 */ /* 0x000e660000002600 */
[----:B------:R-:W2:Y:S08]  /*63c0*/  LDC R0, c[0x0][0x630] ;  /* 0x00018c00ff007b82 */ /* 0x000eb00000000800 */
[----:B------:R-:W4:Y:S01]  /*63d0*/  LDC.64 R14, c[0x0][0x620] ;  /* 0x00018800ff0e7b82 */ /* 0x000f220000000a00 */
[----:B0-----:R-:W-:-:S04]  /*63e0*/  ISETP.NE.U32.AND P0, PT, R10, RZ, PT ;  /* 0x000000ff0a00720c */ /* 0x001fc80003f05070 */
[----:B------:R-:W-:-:S13]  /*63f0*/  ISETP.NE.AND.EX P0, PT, R11, RZ, PT, P0 ;  /* 0x000000ff0b00720c */ /* 0x000fda0003f05300 */
[----:B-1234-:R-:W-:Y:S05]  /*6400*/  @!P0 BRA `(.L_x_162) ;  /* 0x0000000000288947 */ /* 0x01efea0003800000 */
        /* <DEDUP_REMOVED lines=10> */
.L_x_162:
[-CC-:B------:R-:W-:Y:S01]  /*64b0*/  SHF.R.U64 R101, R8, R0.reuse, R9.reuse ;  /* 0x0000000008657219 */ /* 0x180fe20000001209 */
[----:B------:R-:W0:Y:S01]  /*64c0*/  LDC.64 R26, c[0x0][0x640] ;  /* 0x00019000ff1a7b82 */ /* 0x000e220000000a00 */
[----:B------:R-:W-:Y:S01]  /*64d0*/  SHF.R.U32.HI R0, RZ, R0, R9 ;  /* 0x00000000ff007219 */ /* 0x000fe20000011609 */
[----:B------:R-:W-:Y:S01]  /*64e0*/  ULDC UR4, c[0x0][0x150] ;  /* 0x0000540000047ab9 */ /* 0x000fe20000000800 */
[----:B------:R-:W-:Y:S02]  /*64f0*/  IADD3 R3, P0, RZ, -R101, RZ ;  /* 0x80000065ff037210 */ /* 0x000fe40007f1e0ff */
[----:B------:R-:W-:-:S03]  /*6500*/  I2FP.F32.U32 R7, R12 ;  /* 0x0000000c00077245 */ /* 0x000fc60000201000 */
[----:B------:R-:W1:Y:S01]  /*6510*/  LDC R6, c[0x0][0x618] ;  /* 0x00018600ff067b82 */ /* 0x000e620000000800 */
[----:B------:R-:W-:Y:S02]  /*6520*/  IMAD.X R5, RZ, RZ, ~R0, P0 ;  /* 0x000000ffff057224 */ /* 0x000fe400000e0e00 */
[----:B------:R-:W-:Y:S01]  /*6530*/  FMUL R7, R7, UR4 ;  /* 0x0000000407077c20 */ /* 0x000fe20008400000 */
[----:B------:R-:W-:Y:S01]  /*6540*/  ULDC UR4, c[0x0][0x154] ;  /* 0x0000550000047ab9 */ /* 0x000fe20000000800 */
[-C--:B------:R-:W-:Y:S02]  /*6550*/  IMAD R0, R5, R14.reuse, RZ ;  /* 0x0000000e05007224 */ /* 0x080fe400078e02ff */
[C---:B------:R-:W-:Y:S01]  /*6560*/  IMAD.WIDE.U32 R4, R3.reuse, R14, R16 ;  /* 0x0000000e03047225 */ /* 0x040fe200078e0010 */
[----:B------:R-:W2:Y:S01]  /*6570*/  LDC R8, c[0x0][0x608] ;  /* 0x00018200ff087b82 */ /* 0x000ea20000000800 */
[----:B------:R-:W3:Y:S02]  /*6580*/  F2I.U32.TRUNC.NTZ R7, R7 ;  /* 0x0000000700077305 */ /* 0x000ee4000020f000 */
[----:B------:R-:W-:Y:S01]  /*6590*/  IMAD R3, R3, R15, R0 ;  /* 0x0000000f03037224 */ /* 0x000fe200078e0200 */
[----:B------:R-:W-:-:S03]  /*65a0*/  I2FP.F32.U32 R0, R20 ;  /* 0x0000001400007245 */ /* 0x000fc60000201000 */
[----:B------:R-:W-:Y:S01]  /*65b0*/  IMAD.IADD R3, R5, 0x1, R3 ;  /* 0x0000000105037824 */ /* 0x000fe200078e0203 */
[----:B------:R-:W4:Y:S01]  /*65c0*/  LDC R11, c[0x0][0x658] ;  /* 0x00019600ff0b7b82 */ /* 0x000f220000000800 */
[----:B0-----:R-:W-:-:S04]  /*65d0*/  ISETP.NE.U32.AND P0, PT, R26, RZ, PT ;  /* 0x000000ff1a00720c */ /* 0x001fc80003f05070 */
[----:B------:R-:W-:-:S03]  /*65e0*/  ISETP.NE.AND.EX P0, PT, R27, RZ, PT, P0 ;  /* 0x000000ff1b00720c */ /* 0x000fc60003f05300 */
[----:B------:R-:W0:Y:S01]  /*65f0*/  LDC R9, c[0x0][0x144] ;  /* 0x00005100ff097b82 */ /* 0x000e220000000800 */
[-C--:B-1----:R-:W-:Y:S01]  /*6600*/  SHF.R.U64 R10, R4, R6.reuse, R3 ;  /* 0x00000006040a7219 */ /* 0x082fe20000001203 */
[----:B---3--:R-:W-:Y:S01]  /*6610*/  IMAD.MOV R7, RZ, RZ, -R7 ;  /* 0x000000ffff077224 */ /* 0x008fe200078e0a07 */
[----:B------:R-:W-:Y:S01]  /*6620*/  SHF.R.U32.HI R3, RZ, R6, R3 ;  /* 0x00000006ff037219 */ /* 0x000fe20000011603 */
[----:B------:R-:W-:-:S04]  /*6630*/  FMUL R6, R0, UR4 ;  /* 0x0000000400067c20 */ /* 0x000fc80008400000 */
[----:B------:R-:W1:Y:S01]  /*6640*/  LDC R21, c[0x0][0x148] ;  /* 0x00005200ff157b82 */ /* 0x000e620000000800 */
[----:B------:R3:W0:Y:S01]  /*6650*/  F2I.U32.TRUNC.NTZ R14, R6 ;  /* 0x00000006000e7305 */ /* 0x000622000020f000 */
[-CC-:B--2---:R-:W-:Y:S02]  /*6660*/  SHF.R.U64 R13, R10, R8.reuse, R3.reuse ;  /* 0x000000080a0d7219 */ /* 0x184fe40000001203 */
[----:B------:R-:W-:-:S04]  /*6670*/  SHF.R.U32.HI R0, RZ, R8, R3 ;  /* 0x00000008ff007219 */ /* 0x000fc80000011603 */
[----:B-----5:R-:W2:Y:S01]  /*6680*/  LDC R24, c[0x0][0x648] ;  /* 0x00019200ff187b82 */ /* 0x020ea20000000800 */
[-CC-:B----4-:R-:W-:Y:S02]  /*6690*/  SHF.R.U64 R15, R13, R11.reuse, R0.reuse ;  /* 0x0000000b0d0f7219 */ /* 0x190fe40000001200 */
[----:B------:R-:W-:-:S03]  /*66a0*/  SHF.R.U32.HI R5, RZ, R11, R0 ;  /* 0x0000000bff057219 */ /* 0x000fc60000011600 */
[----:B------:R-:W-:Y:S02]  /*66b0*/  IMAD.MOV.U32 R4, RZ, RZ, R15 ;  /* 0x000000ffff047224 */ /* 0x000fe400078e000f */
[----:B------:R-:W4:Y:S01]  /*66c0*/  LDC R28, c[0x0][0x638] ;  /* 0x00018e00ff1c7b82 */ /* 0x000f220000000800 */
[----:B0-----:R-:W-:-:S07]  /*66d0*/  IMAD R25, R9, R7, R12 ;  /* 0x0000000709197224 */ /* 0x001fce00078e020c */
[----:B------:R-:W0:Y:S08]  /*66e0*/  LDC R29, c[0x0][0x610] ;  /* 0x00018400ff1d7b82 */ /* 0x000e300000000800 */
[----:B------:R-:W0:Y:S01]  /*66f0*/  LDC R30, c[0x0][0x600] ;  /* 0x00018000ff1e7b82 */ /* 0x000e220000000800 */
[----:B-123--:R-:W-:Y:S05]  /*6700*/  @!P0 BRA `(.L_x_163) ;  /* 0x0000000000288947 */ /* 0x00efea0003800000 */
[----:B------:R-:W1:Y:S02]  /*6710*/  LDC R0, c[0x0][0x64c] ;  /* 0x00019300ff007b82 */ /* 0x000e640000000800 */
[----:B-1----:R-:W-:-:S05]  /*6720*/  IADD3 R3, P0, R15, R0, RZ ;  /* 0x000000000f037210 */ /* 0x002fca0007f1e0ff */
        /* <DEDUP_REMOVED lines=8> */
.L_x_163:
[----:B------:R-:W-:Y:S01]  /*67b0*/  ISETP.NE.AND P0, PT, R2, 0x1, PT ;  /* 0x000000010200780c */ /* 0x000fe20003f05270 */
[----:B------:R-:W-:Y:S01]  /*67c0*/  IMAD.MOV R14, RZ, RZ, -R14 ;  /* 0x000000ffff0e7224 */ /* 0x000fe200078e0a0e */
[----:B------:R-:W-:Y:S02]  /*67d0*/  SHF.R.U64 R3, R4, R24, R5 ;  /* 0x0000001804037219 */ /* 0x000fe40000001205 */
[----:B------:R-:W-:Y:S02]  /*67e0*/  LOP3.LUT R0, R13, R98, RZ, 0xc0, !PT ;  /* 0x000000620d007212 */ /* 0x000fe400078ec0ff */
[----:B------:R-:W-:Y:S01]  /*67f0*/  LOP3.LUT R10, R10, R97, RZ, 0xc0, !PT ;  /* 0x000000610a0a7212 */ /* 0x000fe200078ec0ff */
[----:B------:R-:W-:Y:S02]  /*6800*/  IMAD.MOV R4, RZ, RZ, -R3 ;  /* 0x000000ffff047224 */ /* 0x000fe400078e0a03 */
[----:B------:R-:W-:Y:S02]  /*6810*/  IMAD R0, R93, R3, R0 ;  /* 0x000000035d007224 */ /* 0x000fe400078e0200 */
[----:B----4-:R-:W-:-:S02]  /*6820*/  IMAD R3, R4, R28, R15 ;  /* 0x0000001c04037224 */ /* 0x010fc400078e020f */
[----:B------:R-:W-:Y:S02]  /*6830*/  @P0 IMAD R25, R21, R14, R20 ;  /* 0x0000000e15190224 */ /* 0x000fe400078e0214 */
[----:B0-----:R-:W-:Y:S02]  /*6840*/  IMAD R5, R3, R30, R10 ;  /* 0x0000001e03057224 */ /* 0x001fe400078e020a */
[----:B------:R-:W-:Y:S02]  /*6850*/  IMAD R0, R0, R29, R25 ;  /* 0x0000001d00007224 */ /* 0x000fe400078e0219 */
[----:B------:R-:W-:-:S03]  /*6860*/  IMAD.MOV.U32 R4, RZ, RZ, 0x1 ;  /* 0x00000001ff047424 */ /* 0x000fc600078e00ff */
[----:B------:R-:W-:Y:S02]  /*6870*/  SEL R100, R5, R0, !P0 ;  /* 0x0000000005647207 */ /* 0x000fe40004000000 */
[----:B------:R-:W-:Y:S02]  /*6880*/  PRMT R3, R4, 0x7610, R3 ;  /* 0x0000761004037816 */ /* 0x000fe40000000003 */
[----:B------:R-:W-:-:S07]  /*6890*/  SEL R0, R0, R5, !P0 ;  /* 0x0000000500007207 */ /* 0x000fce0004000000 */
.L_x_161:
[----:B------:R-:W-:Y:S01]  /*68a0*/  UIMAD.WIDE.U32 UR4, UR41, 0x24924925, URZ ;  /* 0x24924925290478a5 */ /* 0x000fe2000f8e003f */
[----:B------:R-:W-:Y:S01]  /*68b0*/  LOP3.LUT P0, RZ, R3, 0xff, RZ, 0xc0, !PT ;  /* 0x000000ff03ff7812 */ /* 0x000fe2000780c0ff */
[----:B------:R-:W-:Y:S02]  /*68c0*/  IMAD.MOV.U32 R103, RZ, RZ, R0 ;  /* 0x000000ffff677224 */ /* 0x000fe400078e0000 */
[----:B------:R-:W-:-:S04]  /*68d0*/  UIADD3 UR4, UR41, -UR5, URZ ;  /* 0x8000000529047290 */ /* 0x000fc8000fffe03f */
[----:B------:R-:W-:-:S04]  /*68e0*/  ULEA.HI UR4, UR4, UR5, URZ, 0x1f ;  /* 0x0000000504047291 */ /* 0x000fc8000f8ff83f */
[----:B------:R-:W-:-:S04]  /*68f0*/  USHF.R.U32.HI UR4, URZ, 0x2, UR4 ;  /* 0x000000023f047899 */ /* 0x000fc80008011604 */
[----:B------:R-:W-:Y:S01]  /*6900*/  UIMAD UR41, UR4, -0x7, UR41 ;  /* 0xfffffff9042978a4 */ /* 0x000fe2000f8e0229 */
[----:B------:R-:W-:Y:S11]  /*6910*/  @P0 BRA `(.L_x_164) ;  /* 0xffffffa800f00947 */ /* 0x000ff6000383ffff */
[----:B------:R-:W-:Y:S05]  /*6920*/  EXIT ;  /* 0x000000000000794d */ /* 0x000fea0003800000 */
.L_x_7:
        /* <DEDUP_REMOVED lines=26> */
.L_x_166:
[----:B------:R-:W0:Y:S01]  /*6ad0*/  LDC.64 R30, c[0x0][0x640] ;  /* 0x00019000ff1e7b82 */ /* 0x000e220000000a00 */
[-CC-:B------:R-:W-:Y:S01]  /*6ae0*/  SHF.R.U64 R22, R14, R8.reuse, R15.reuse ;  /* 0x000000080e167219 */ /* 0x180fe2000000120f */
[----:B------:R-:W-:Y:S01]  /*6af0*/  IMAD.MOV.U32 R27, RZ, RZ, 0x1 ;  /* 0x00000001ff1b7424 */ /* 0x000fe200078e00ff */
[----:B------:R-:W-:Y:S02]  /*6b00*/  SHF.R.U32.HI R7, RZ, R8, R15 ;  /* 0x00000008ff077219 */ /* 0x000fe4000001160f */
[----:B------:R-:W-:-:S03]  /*6b10*/  IADD3 R13, P0, RZ, -R22, RZ ;  /* 0x80000016ff0d7210 */ /* 0x000fc60007f1e0ff */
[----:B------:R-:W1:Y:S02]  /*6b20*/  LDC R12, c[0x0][0x618] ;  /* 0x00018600ff0c7b82 */ /* 0x000e640000000800 */
[----:B------:R-:W-:Y:S02]  /*6b30*/  IMAD.X R7, RZ, RZ, ~R7, P0 ;  /* 0x000000ffff077224 */ /* 0x000fe400000e0e07 */
[----:B------:R-:W-:-:S04]  /*6b40*/  IMAD.WIDE.U32 R10, R13, R24, R16 ;  /* 0x000000180d0a7225 */ /* 0x000fc800078e0010 */
[----:B------:R-:W2:Y:S01]  /*6b50*/  LDC R14, c[0x0][0x608] ;  /* 0x00018200ff0e7b82 */ /* 0x000ea20000000800 */
[----:B------:R-:W-:-:S04]  /*6b60*/  IMAD R8, R7, R24, RZ ;  /* 0x0000001807087224 */ /* 0x000fc800078e02ff */
[----:B------:R-:W-:-:S03]  /*6b70*/  IMAD R7, R13, R25, R8 ;  /* 0x000000190d077224 */ /* 0x000fc600078e0208 */
[----:B------:R-:W3:Y:S01]  /*6b80*/  LDC R28, c[0x0][0x658] ;  /* 0x00019600ff1c7b82 */ /* 0x000ee20000000800 */
[----:B------:R-:W-:Y:S01]  /*6b90*/  IMAD.IADD R7, R11, 0x1, R7 ;  /* 0x000000010b077824 */ /* 0x000fe200078e0207 */
[----:B0-----:R-:W-:Y:S01]  /*6ba0*/  ISETP.NE.U32.AND P0, PT, R30, RZ, PT ;  /* 0x000000ff1e00720c */ /* 0x001fe20003f05070 */
[----:B------:R-:W-:-:S03]  /*6bb0*/  IMAD.MOV.U32 R11, RZ, RZ, -0x1 ;  /* 0xffffffffff0b7424 */ /* 0x000fc600078e00ff */
        /* <DEDUP_REMOVED lines=8> */
[-C--:B---3--:R-:W-:Y:S02]  /*6c40*/  SHF.L.U32 R10, R11, R28.reuse, RZ ;  /* 0x0000001c0b0a7219 */ /* 0x088fe400000006ff */
[--C-:B------:R-:W-:Y:S02]  /*6c50*/  SHF.R.U64 R26, R24, R28, R7.reuse ;  /* 0x0000001c181a7219 */ /* 0x100fe40000001207 */
[----:B------:R-:W-:Y:S02]  /*6c60*/  LOP3.LUT R29, RZ, R10, RZ, 0x33, !PT ;  /* 0x0000000aff1d7212 */ /* 0x000fe400078e33ff */
[----:B------:R-:W-:Y:S01]  /*6c70*/  SHF.R.U32.HI R11, RZ, R28, R7 ;  /* 0x0000001cff0b7219 */ /* 0x000fe20000011607 */
[----:B------:R-:W3:Y:S01]  /*6c80*/  LDC R32, c[0x0][0x610] ;  /* 0x00018400ff207b82 */ /* 0x000ee20000000800 */
[----:B------:R-:W-:Y:S01]  /*6c90*/  IMAD.MOV.U32 R10, RZ, RZ, R26 ;  /* 0x000000ffff0a7224 */ /* 0x000fe200078e001a */
[----:B------:R-:W-:Y:S06]  /*6ca0*/  @!P0 BRA `(.L_x_167) ;  /* 0x0000000000288947 */ /* 0x000fec0003800000 */
        /* <DEDUP_REMOVED lines=10> */
.L_x_167:
[----:B------:R-:W-:Y:S02]  /*6d50*/  ISETP.NE.AND P0, PT, R2, 0x1, PT ;  /* 0x000000010200780c */ /* 0x000fe40003f05270 */
[----:B-1----:R-:W-:Y:S01]  /*6d60*/  SHF.R.U64 R8, R10, R8, R11 ;  /* 0x000000080a087219 */ /* 0x002fe2000000120b */
[----:B0-----:R-:W-:Y:S01]  /*6d70*/  VIADD R11, R21, 0xffffffff ;  /* 0xffffffff150b7836 */ /* 0x001fe20000000000 */
[----:B------:R-:W-:Y:S02]  /*6d80*/  SHF.L.U32 R27, R27, R28, RZ ;  /* 0x0000001c1b1b7219 */ /* 0x000fe400000006ff */
[----:B------:R-:W-:Y:S01]  /*6d90*/  LOP3.LUT R5, R24, R29, RZ, 0xc0, !PT ;  /* 0x0000001d18057212 */ /* 0x000fe200078ec0ff */
[----:B------:R-:W-:-:S04]  /*6da0*/  IMAD.MOV R7, RZ, RZ, -R8 ;  /* 0x000000ffff077224 */ /* 0x000fc800078e0a08 */
[----:B------:R-:W-:Y:S02]  /*6db0*/  IMAD R5, R27, R8, R5 ;  /* 0x000000081b057224 */ /* 0x000fe400078e0205 */
[----:B------:R-:W-:Y:S01]  /*6dc0*/  @P0 IMAD R6, R9, R23, R4 ;  /* 0x0000001709060224 */ /* 0x000fe200078e0204 */
[----:B------:R-:W-:Y:S01]  /*6dd0*/  LOP3.LUT R9, R20, R11, RZ, 0xc0, !PT ;  /* 0x0000000b14097212 */ /* 0x000fe200078ec0ff */
[----:B--2---:R-:W-:Y:S02]  /*6de0*/  IMAD R4, R7, R25, R26 ;  /* 0x0000001907047224 */ /* 0x004fe400078e021a */
[----:B---3--:R-:W-:Y:S02]  /*6df0*/  IMAD R6, R5, R32, R6 ;  /* 0x0000002005067224 */ /* 0x008fe400078e0206 */
[----:B------:R-:W-:Y:S02]  /*6e00*/  IMAD R5, R4, R21, R9 ;  /* 0x0000001504057224 */ /* 0x000fe400078e0209 */
[----:B------:R-:W-:-:S02]  /*6e10*/  IMAD.MOV.U32 R8, RZ, RZ, 0x1 ;  /* 0x00000001ff087424 */ /* 0x000fc400078e00ff */
[----:B------:R-:W-:Y:S01]  /*6e20*/  IMAD.MOV.U32 R7, RZ, RZ, R22 ;  /* 0x000000ffff077224 */ /* 0x000fe200078e0016 */
[----:B------:R-:W-:Y:S02]  /*6e30*/  SEL R21, R5, R6, !P0 ;  /* 0x0000000605157207 */ /* 0x000fe40004000000 */
[----:B------:R-:W-:-:S07]  /*6e40*/  SEL R20, R6, R5, !P0 ;  /* 0x0000000506147207 */ /* 0x000fce0004000000 */
.L_x_165:
[----:B------:R-:W-:-:S08]  /*6e50*/  NOP ;  /* 0x0000000000007918 */ /* 0x000fd00000000000 */
[----:B------:R-:W0:-:S00]  /*6e60*/  USETMAXREG.DEALLOC.CTAPOOL 0x28 ;  /* 0x00000028000079c8 */ /* 0x000e0000080e0500 */
[----:B0-----:R-:W-:-:S13]  /*6e70*/  ISETP.NE.AND P0, PT, R3, RZ, PT ;  /* 0x000000ff0300720c */ /* 0x001fda0003f05270 */
[----:B------:R-:W-:Y:S05]  /*6e80*/  @P0 EXIT ;  /* 0x000000000000094d */ /* 0x000fea0003800000 */
[----:B------:R-:W-:Y:S01]  /*6e90*/  LOP3.LUT P0, RZ, R8, 0xff, RZ, 0xc0, !PT ;  /* 0x000000ff08ff7812 */ /* 0x000fe2000780c0ff */
[----:B------:R-:W-:Y:S02]  /*6ea0*/  IMAD.MOV.U32 R3, RZ, RZ, 0x1 ;  /* 0x00000001ff037424 */ /* 0x000fe400078e00ff */
[----:B------:R-:W-:-:S10]  /*6eb0*/  IMAD.MOV.U32 R8, RZ, RZ, RZ ;  /* 0x000000ffff087224 */ /* 0x000fd400078e00ff */
[----:B------:R-:W-:Y:S05]  /*6ec0*/  @!P0 BRA `(.L_x_168) ;  /* 0x0000000c00308947 */ /* 0x000fea0003800000 */
[----:B------:R-:W0:Y:S01]  /*6ed0*/  LDC R3, c[0x0][0x28c] ;  /* 0x0000a300ff037b82 */ /* 0x000e220000000800 */
[----:B------:R-:W1:Y:S01]  /*6ee0*/  S2R R13, SR_CgaCtaId ;  /* 0x00000000000d7919 */ /* 0x000e620000008800 */
[----:B------:R-:W-:Y:S01]  /*6ef0*/  ULDC UR5, c[0x0][0x658] ;  /* 0x0001960000057ab9 */ /* 0x000fe20000000800 */
[----:B------:R-:W-:Y:S01]  /*6f00*/  UMOV UR6, 0xffffffff ;  /* 0xffffffff00067882 */ /* 0x000fe20000000000 */
[----:B------:R-:W-:Y:S01]  /*6f10*/  BSSY B0, `(.L_x_168) ;  /* 0x00000c7000007945 */ /* 0x000fe20003800000 */
[----:B------:R-:W-:Y:S01]  /*6f20*/  USHF.L.U32 UR6, UR6, UR5, URZ ;  /* 0x0000000506067299 */ /* 0x000fe2000800063f */
[----:B------:R-:W-:Y:S01]  /*6f30*/  IMAD.MOV.U32 R10, RZ, RZ, 0x1 ;  /* 0x00000001ff0a7424 */ /* 0x000fe200078e00ff */
[----:B------:R-:W-:Y:S01]  /*6f40*/  LOP3.LUT R9, R18, 0x2, RZ, 0xfc, !PT ;  /* 0x0000000212097812 */ /* 0x000fe200078efcff */
[----:B------:R-:W-:Y:S01]  /*6f50*/  IMAD.MOV.U32 R8, RZ, RZ, RZ ;  /* 0x000000ffff087224 */ /* 0x000fe200078e00ff */
[----:B------:R-:W-:Y:S01]  /*6f60*/  ULDC UR4, c[0x0][0x600] ;  /* 0x0001800000047ab9 */ /* 0x000fe20000000800 */
[----:B------:R-:W-:Y:S01]  /*6f70*/  UMOV UR7, 0x1 ;  /* 0x0000000100077882 */ /* 0x000fe20000000000 */
[----:B------:R-:W-:-:S02]  /*6f80*/  UIADD3 UR15, UR4, -0x1, URZ ;  /* 0xffffffff040f7890 */ /* 0x000fc4000fffe03f */
[----:B------:R-:W-:Y:S02]  /*6f90*/  USHF.L.U32 UR17, UR7, UR5, URZ ;  /* 0x0000000507117299 */ /* 0x000fe4000800063f */
[----:B------:R-:W-:Y:S01]  /*6fa0*/  ULOP3.LUT UR16, URZ, UR6, URZ, 0x33, !UPT ;  /* 0x000000063f107292 */ /* 0x000fe2000f8e333f */
[----:B------:R-:W-:Y:S01]  /*6fb0*/  ULDC.64 UR20, c[0x0][0x198] ;  /* 0x0000660000147ab9 */ /* 0x000fe20000000a00 */
[----:B0-----:R-:W-:-:S05]  /*6fc0*/  VIADD R3, R3, 0x3f ;  /* 0x0000003f03037836 */ /* 0x001fca0000000000 */
[----:B------:R-:W-:-:S04]  /*6fd0*/  SHF.R.S32.HI R4, RZ, 0x1f, R3 ;  /* 0x0000001fff047819 */ /* 0x000fc80000011403 */
[----:B------:R-:W-:Y:S01]  /*6fe0*/  LEA.HI R4, R4, R3, RZ, 0x6 ;  /* 0x0000000304047211 */ /* 0x000fe200078f30ff */
[C---:B-1----:R-:W-:Y:S02]  /*6ff0*/  IMAD.SHL.U32 R12, R13.reuse, 0x10, RZ ;  /* 0x000000100d0c7824 */ /* 0x042fe400078e00ff */
[----:B------:R-:W-:Y:S01]  /*7000*/  IMAD.SHL.U32 R13, R13, 0x400, RZ ;  /* 0x000004000d0d7824 */ /* 0x000fe200078e00ff */
[----:B------:R-:W-:Y:S01]  /*7010*/  SHF.R.S32.HI R11, RZ, 0x6, R4 ;  /* 0x00000006ff0b7819 */ /* 0x000fe20000011404 */
[----:B------:R-:W-:Y:S01]  /*7020*/  IMAD.MOV.U32 R3, RZ, RZ, 0x1 ;  /* 0x00000001ff037424 */ /* 0x000fe200078e00ff */
[----:B------:R-:W-:Y:S02]  /*7030*/  LOP3.LUT R12, R12, 0x70, RZ, 0xc0, !PT ;  /* 0x000000700c0c7812 */ /* 0x000fe400078ec0ff */
[----:B------:R-:W-:Y:S01]  /*7040*/  LOP3.LUT R13, R13, 0x1c00, RZ, 0xc0, !PT ;  /* 0x00001c000d0d7812 */ /* 0x000fe200078ec0ff */
[----:B------:R-:W-:-:S07]  /*7050*/  VIADD R19, R11, 0x1 ;  /* 0x000000010b137836 */ /* 0x000fce0000000000 */
.L_x_179:
[----:B------:R-:W-:-:S03]  /*7060*/  UMOV UR4, 0xffffffff ;  /* 0xffffffff00047882 */ /* 0x000fc60000000000 */
[----:B------:R-:W-:Y:S05]  /*7070*/  BRA.DIV UR4, `(.L_x_169) ;  /* 0x0000001204187947 */ /* 0x000fea000b800000 */
[----:B------:R-:W-:-:S13]  /*7080*/  ELECT P6, URZ, PT ;  /* 0x00000000003f782f */ /* 0x000fda00038c0000 */
.L_x_193:
[----:B------:R-:W0:Y:S01]  /*7090*/  LDC R4, c[0x0][0x28c] ;  /* 0x0000a300ff047b82 */ /* 0x000e220000000800 */
[----:B------:R-:W-:Y:S01]  /*70a0*/  BSSY B1, `(.L_x_170) ;  /* 0x0000038000017945 */ /* 0x000fe20003800000 */
[----:B0-----:R-:W-:-:S13]  /*70b0*/  ISETP.LT.OR P6, PT, R4, 0x1, !P6 ;  /* 0x000000010400780c */ /* 0x001fda00077c1670 */
[----:B------:R-:W-:Y:S05]  /*70c0*/  @P6 BRA `(.L_x_171) ;  /* 0x0000000000d46947 */ /* 0x000fea0003800000 */
[----:B------:R-:W-:Y:S02]  /*70d0*/  IMAD.SHL.U32 R20, R20, 0x80, RZ ;  /* 0x0000008014147824 */ /* 0x000fe400078e00ff */
[----:B------:R-:W-:Y:S02]  /*70e0*/  IMAD R21, R21, 0x80, R12 ;  /* 0x0000008015157824 */ /* 0x000fe400078e020c */
[----:B------:R-:W-:Y:S02]  /*70f0*/  IMAD.MOV.U32 R22, RZ, RZ, RZ ;  /* 0x000000ffff167224 */ /* 0x000fe400078e00ff */
[----:B------:R-:W-:Y:S02]  /*7100*/  IMAD.MOV.U32 R4, RZ, RZ, R19 ;  /* 0x000000ffff047224 */ /* 0x000fe400078e0013 */
[----:B------:R-:W-:Y:S02]  /*7110*/  IMAD.MOV.U32 R5, RZ, RZ, R3 ;  /* 0x000000ffff057224 */ /* 0x000fe400078e0003 */
[----:B------:R-:W-:-:S07]  /*7120*/  IMAD.MOV.U32 R6, RZ, RZ, R8 ;  /* 0x000000ffff067224 */ /* 0x000fce00078e0008 */
.L_x_174:
[----:B------:R-:W0:Y:S01]  /*7130*/  S2R R15, SR_CgaCtaId ;  /* 0x00000000000f7919 */ /* 0x000e220000008800 */
[----:B------:R-:W-:Y:S02]  /*7140*/  MOV R14, 0x400 ;  /* 0x00000400000e7802 */ /* 0x000fe40000000f00 */
[----:B------:R-:W-:Y:S02]  /*7150*/  ISETP.NE.AND P1, PT, R0, RZ, PT ;  /* 0x000000ff0000720c */ /* 0x000fe40003f25270 */
[----:B0-----:R-:W-:Y:S02]  /*7160*/  LEA R25, R15, R14, 0x18 ;  /* 0x0000000e0f197211 */ /* 0x001fe400078ec0ff */
[----:B------:R-:W-:-:S09]  /*7170*/  SHF.L.U32 R14, R5, 0x1f, RZ ;  /* 0x0000001f050e7819 */ /* 0x000fd200000006ff */
[----:B------:R-:W0:Y:S01]  /*7180*/  @!P1 LDC R15, c[0x0][0x500] ;  /* 0x00014000ff0f9b82 */ /* 0x000e220000000800 */
[----:B------:R-:W-:-:S04]  /*7190*/  IMAD R23, R6, 0x8, R25 ;  /* 0x0000000806177824 */ /* 0x000fc800078e0219 */
[----:B------:R-:W1:Y:S02]  /*71a0*/  SYNCS.PHASECHK.TRANS64.TRYWAIT P0, [R23+URZ+0x38], R14 ;  /* 0x0000380e170075a7 */ /* 0x000e64000800017f */
[----:B-1----:R-:W-:Y:S05]  /*71b0*/  @!P0 BRA `(.L_x_172) ;  /* 0x0000000c00e88947 */ /* 0x002fea0003800000 */
.L_x_194:
[----:B-1----:R-:W-:Y:S01]  /*71c0*/  PRMT R14, R9, 0x9910, RZ ;  /* 0x00009910090e7816 */ /* 0x002fe200000000ff */
[----:B0-----:R0:W-:Y:S03]  /*71d0*/  @!P1 SYNCS.ARRIVE.TRANS64 RZ, [R23+URZ], R15 ;  /* 0x0000000f17ff99a7 */ /* 0x0011e6000800003f */
[----:B------:R-:W-:-:S13]  /*71e0*/  ISETP.NE.AND P0, PT, R14, 0x2, PT ;  /* 0x000000020e00780c */ /* 0x000fda0003f05270 */
[----:B0-----:R-:W-:Y:S05]  /*71f0*/  @P0 BRA `(.L_x_173) ;  /* 0x0000000000040947 */ /* 0x001fea0003800000 */
[----:B------:R-:W-:Y:S01]  /*7200*/  BPT.TRAP 0x1 ;  /* 0x000000040000795c */ /* 0x000fe20000300000 */
.L_x_173:
[C---:B------:R-:W-:Y:S01]  /*7210*/  IMAD R14, R6.reuse, 0x2000, R13 ;  /* 0x00002000060e7824 */ /* 0x040fe200078e020d */
[----:B------:R-:W-:Y:S01]  /*7220*/  R2UR UR9, R23 ;  /* 0x00000000170972ca */ /* 0x000fe200000e0000 */
[--C-:B------:R-:W-:Y:S01]  /*7230*/  IMAD R15, R6, 0x4000, R25.reuse ;  /* 0x00004000060f7824 */ /* 0x100fe200078e0219 */
[----:B------:R-:W-:Y:S01]  /*7240*/  UIADD3 UR4, UP0, UR20, 0xf0, URZ ;  /* 0x000000f014047890 */ /* 0x000fe2000ff1e03f */
[----:B------:R-:W-:Y:S01]  /*7250*/  IMAD R14, R14, 0x2, R25 ;  /* 0x000000020e0e7824 */ /* 0x000fe200078e0219 */
[----:B------:R-:W-:Y:S01]  /*7260*/  R2UR UR11, R20 ;  /* 0x00000000140b72ca */ /* 0x000fe200000e0000 */
[----:B------:R-:W-:Y:S01]  /*7270*/  VIADD R4, R4, 0xffffffff ;  /* 0xffffffff04047836 */ /* 0x000fe20000000000 */
[----:B------:R-:W-:Y:S01]  /*7280*/  R2UR UR5, R15 ;  /* 0x000000000f0572ca */ /* 0x000fe200000e0000 */
[----:B------:R-:W-:Y:S01]  /*7290*/  UIADD3 UR22, UP1, UR20, 0x1f0, URZ ;  /* 0x000001f014167890 */ /* 0x000fe2000ff3e03f */
[----:B------:R-:W-:Y:S01]  /*72a0*/  R2UR UR8, R14 ;  /* 0x000000000e0872ca */ /* 0x000fe200000e0000 */
[----:B------:R-:W-:Y:S01]  /*72b0*/  VIADD R6, R6, 0x1 ;  /* 0x0000000106067836 */ /* 0x000fe20000000000 */
[----:B------:R-:W-:Y:S01]  /*72c0*/  R2UR UR10, R22 ;  /* 0x00000000160a72ca */ /* 0x000fe200000e0000 */
[----:B------:R-:W-:Y:S01]  /*72d0*/  UIADD3.X UR23, URZ, UR21, URZ, UP1, !UPT ;  /* 0x000000153f177290 */ /* 0x000fe20008ffe43f */
[----:B------:R-:W-:Y:S01]  /*72e0*/  R2UR UR12, R7 ;  /* 0x00000000070c72ca */ /* 0x000fe200000e0000 */
[----:B------:R-:W-:Y:S01]  /*72f0*/  UMOV UR6, 0x0 ;  /* 0x0000000000067882 */ /* 0x000fe20000000000 */
[----:B------:R-:W-:Y:S01]  /*7300*/  R2UR UR18, R21 ;  /* 0x00000000151272ca */ /* 0x000fe200000e0000 */
[----:B------:R-:W-:Y:S01]  /*7310*/  UMOV UR7, 0x10000000 ;  /* 0x1000000000077882 */ /* 0x000fe20000000000 */
[----:B------:R-:W-:Y:S01]  /*7320*/  ISETP.GT.AND P1, PT, R4, 0x1, PT ;  /* 0x000000010400780c */ /* 0x000fe20003f24270 */
[----:B------:R-:W-:Y:S01]  /*7330*/  UMOV UR19, 0xff0000 ;  /* 0x00ff000000137882 */ /* 0x000fe20000000000 */
[----:B------:R-:W-:Y:S01]  /*7340*/  ISETP.NE.AND P0, PT, R6, 0x7, PT ;  /* 0x000000070600780c */ /* 0x000fe20003f05270 */
[----:B------:R-:W-:Y:S01]  /*7350*/  UIADD3 UR13, UR5, 0x180, URZ ;  /* 0x00000180050d7890 */ /* 0x000fe2000fffe03f */
[----:B------:R-:W-:Y:S01]  /*7360*/  VIADD R22, R22, 0x40 ;  /* 0x0000004016167836 */ /* 0x000fe20000000000 */
[----:B------:R-:W-:Y:S01]  /*7370*/  UIADD3.X UR5, URZ, UR21, URZ, UP0, !UPT ;  /* 0x000000153f057290 */ /* 0x000fe200087fe43f */
[----:B------:R-:W-:Y:S01]  /*7380*/  SEL R14, RZ, 0x1, P0 ;  /* 0x00000001ff0e7807 */ /* 0x000fe20000000000 */
[----:B------:R-:W-:Y:S01]  /*7390*/  UIADD3 UR14, UR8, 0x1c180, URZ ;  /* 0x0001c180080e7890 */ /* 0x000fe2000fffe03f */
[----:B------:R-:W-:-:S02]  /*73a0*/  SEL R6, R6, RZ, P0 ;  /* 0x000000ff06067207 */ /* 0x000fc40000000000 */
[----:B------:R-:W-:Y:S01]  /*73b0*/  UMOV UR8, UR13 ;  /* 0x0000000d00087c82 */ /* 0x000fe20008000000 */
[----:B------:R-:W-:-:S03]  /*73c0*/  LOP3.LUT R5, R5, R14, RZ, 0x3c, !PT ;  /* 0x0000000e05057212 */ /* 0x000fc600078e3cff */
[----:B------:R0:W-:Y:S02]  /*73d0*/  UTMALDG.3D [UR8], [UR4], desc[UR6] ;  /* 0x00000608040075b4 */ /* 0x0001e40008011000 */
[----:B0-----:R-:W-:Y:S01]  /*73e0*/  UMOV UR8, UR14 ;  /* 0x0000000e00087c82 */ /* 0x001fe20008000000 */
[----:B------:R-:W-:Y:S02]  /*73f0*/  UMOV UR11, UR18 ;  /* 0x00000012000b7c82 */ /* 0x000fe40008000000 */
[----:B------:R0:W-:Y:S02]  /*7400*/  UTMALDG.3D.MULTICAST [UR8], [UR22], UR19, desc[UR6] ;  /* 0x00000608160073b4 */ /* 0x0001e40008011813 */
[----:B0-----:R-:W-:Y:S05]  /*7410*/  @P1 BRA `(.L_x_174) ;  /* 0xfffffffc00441947 */ /* 0x001fea000383ffff */
.L_x_171:
[----:B------:R-:W-:Y:S05]  /*7420*/  BSYNC B1 ;  /* 0x0000000000017941 */ /* 0x000fea0003800000 */
.L_x_170:
[----:B------:R-:W-:Y:S01]  /*7430*/  LOP3.LUT P1, RZ, R10, 0xff, RZ, 0xc0, !PT ;  /* 0x000000ff0aff7812 */ /* 0x000fe2000782c0ff */
[C---:B------:R-:W-:Y:S01]  /*7440*/  IMAD.IADD R15, R11.reuse, 0x1, R8 ;  /* 0x000000010b0f7824 */ /* 0x040fe200078e0208 */
[----:B------:R-:W-:Y:S01]  /*7450*/  ULDC.64 UR4, c[0x0][0x650] ;  /* 0x0001940000047ab9 */ /* 0x000fe20000000a00 */
[----:B------:R-:W-:Y:S01]  /*7460*/  ISETP.GE.U32.AND P2, PT, R11, 0x7, PT ;  /* 0x000000070b00780c */ /* 0x000fe20003f46070 */
[----:B------:R-:W-:Y:S01]  /*7470*/  BSSY B1, `(.L_x_175) ;  /* 0x000006e000017945 */ /* 0x000fe20003800000 */
[C---:B------:R-:W-:Y:S01]  /*7480*/  IMAD.WIDE.U32 R4, R15.reuse, 0x24924925, RZ ;  /* 0x249249250f047825 */ /* 0x040fe200078e00ff */
[----:B------:R-:W-:Y:S02]  /*7490*/  ISETP.GT.U32.AND P0, PT, R15, 0x6, PT ;  /* 0x000000060f00780c */ /* 0x000fe40003f04070 */
[----:B------:R-:W-:Y:S01]  /*74a0*/  PRMT R10, RZ, 0x7610, R10 ;  /* 0x00007610ff0a7816 */ /* 0x000fe2000000000a */
[----:B------:R-:W-:Y:S01]  /*74b0*/  IMAD.MOV.U32 R20, RZ, RZ, -0x1 ;  /* 0xffffffffff147424 */ /* 0x000fe200078e00ff */
[----:B------:R-:W-:Y:S01]  /*74c0*/  ISETP.LT.U32.AND P0, PT, R11, 0x7, P0 ;  /* 0x000000070b00780c */ /* 0x000fe20000701070 */
[----:B------:R-:W-:-:S02]  /*74d0*/  IMAD.MOV.U32 R21, RZ, RZ, -0x1 ;  /* 0xffffffffff157424 */ /* 0x000fc400078e00ff */
[----:B------:R-:W0:Y:S01]  /*74e0*/  @P1 S2R R7, SR_CgaCtaId ;  /* 0x0000000000071919 */ /* 0x000e220000008800 */
[----:B------:R-:W-:Y:S02]  /*74f0*/  SEL R4, RZ, 0x1, !P0 ;  /* 0x00000001ff047807 */ /* 0x000fe40004000000 */
[----:B------:R-:W-:Y:S02]  /*7500*/  IADD3 R16, P0, R16, UR36, RZ ;  /* 0x0000002410107c10 */ /* 0x000fe4000ff1e0ff */
[----:B------:R-:W-:Y:S02]  /*7510*/  @P1 MOV R6, 0x400 ;  /* 0x0000040000061802 */ /* 0x000fe40000000f00 */
[----:B------:R-:W-:Y:S02]  /*7520*/  IADD3.X R17, R17, UR42, RZ, P0, !PT ;  /* 0x0000002a11117c10 */ /* 0x000fe400087fe4ff */
[----:B------:R-:W-:Y:S02]  /*7530*/  ISETP.GE.U32.AND P0, PT, R16, UR4, PT ;  /* 0x0000000410007c0c */ /* 0x000fe4000bf06070 */
[----:B------:R-:W-:-:S02]  /*7540*/  LOP3.LUT R3, R3, R4, RZ, 0x3c, !PT ;  /* 0x0000000403037212 */ /* 0x000fc400078e3cff */
[----:B------:R-:W-:Y:S02]  /*7550*/  ISETP.GE.U32.AND.EX P0, PT, R17, UR5, PT, P0 ;  /* 0x0000000511007c0c */ /* 0x000fe4000bf06100 */
[----:B------:R-:W-:Y:S02]  /*7560*/  PRMT R4, RZ, 0x7610, R4 ;  /* 0x00007610ff047816 */ /* 0x000fe40000000004 */
[----:B0-----:R-:W-:Y:S01]  /*7570*/  @P1 LEA R6, R7, R6, 0x18 ;  /* 0x0000000607061211 */ /* 0x001fe200078ec0ff */
[----:B------:R-:W-:-:S03]  /*7580*/  IMAD.IADD R7, R15, 0x1, -R5 ;  /* 0x000000010f077824 */ /* 0x000fc600078e0a05 */
[----:B------:R0:W-:Y:S02]  /*7590*/  @P1 SYNCS.ARRIVE.TRANS64.A1T0 RZ, [R6+URZ+0x88], RZ ;  /* 0x000088ff06ff19a7 */ /* 0x0001e4000810003f */
[----:B------:R-:W-:-:S04]  /*75a0*/  LEA.HI R7, R7, R5, RZ, 0x1f ;  /* 0x0000000507077211 */ /* 0x000fc800078ff8ff */
[----:B------:R-:W-:Y:S01]  /*75b0*/  SHF.R.U32.HI R8, RZ, 0x2, R7 ;  /* 0x00000002ff087819 */ /* 0x000fe20000011607 */
[----:B------:R-:W-:-:S03]  /*75c0*/  IMAD.MOV.U32 R7, RZ, RZ, -0x1 ;  /* 0xffffffffff077424 */ /* 0x000fc600078e00ff */
[----:B------:R-:W-:Y:S01]  /*75d0*/  @P2 LOP3.LUT R3, R3, 0x1, R8, 0x78, !PT ;  /* 0x0000000103032812 */ /* 0x000fe200078e7808 */
[----:B------:R-:W-:Y:S01]  /*75e0*/  IMAD R8, R8, -0x7, R15 ;  /* 0xfffffff908087824 */ /* 0x000fe200078e020f */
[----:B0-----:R-:W-:Y:S06]  /*75f0*/  @P0 BRA `(.L_x_176) ;  /* 0x0000000400540947 */ /* 0x001fec0003800000 */
[----:B------:R-:W0:Y:S01]  /*7600*/  S2R R15, SR_CTAID.X ;  /* 0x00000000000f7919 */ /* 0x000e220000002500 */
[----:B------:R-:W-:Y:S01]  /*7610*/  ULDC.64 UR4, c[0x0][0x628] ;  /* 0x00018a0000047ab9 */ /* 0x000fe20000000a00 */
[----:B------:R-:W-:Y:S01]  /*7620*/  ULDC UR7, c[0x0][0x630] ;  /* 0x00018c0000077ab9 */ /* 0x000fe20000000800 */
[----:B------:R-:W-:Y:S01]  /*7630*/  ISETP.NE.U32.AND P0, PT, RZ, UR4, PT ;  /* 0x00000004ff007c0c */ /* 0x000fe2000bf05070 */
[----:B------:R-:W1:Y:S01]  /*7640*/  S2R R20, SR_CTAID.Y ;  /* 0x0000000000147919 */ /* 0x000e620000002600 */
[----:B------:R-:W-:Y:S01]  /*7650*/  ULDC UR8, c[0x0][0x150] ;  /* 0x0000540000087ab9 */ /* 0x000fe20000000800 */
[----:B------:R-:W-:Y:S01]  /*7660*/  IMAD.MOV.U32 R4, RZ, RZ, R16 ;  /* 0x000000ffff047224 */ /* 0x000fe200078e0010 */
[----:B------:R-:W-:Y:S01]  /*7670*/  ISETP.NE.AND.EX P0, PT, RZ, UR5, PT, P0 ;  /* 0x00000005ff007c0c */ /* 0x000fe2000bf05300 */
[----:B------:R-:W-:Y:S01]  /*7680*/  IMAD.MOV.U32 R5, RZ, RZ, R17 ;  /* 0x000000ffff057224 */ /* 0x000fe200078e0011 */
[----:B0-----:R-:W-:-:S11]  /*7690*/  I2FP.F32.U32 R22, R15 ;  /* 0x0000000f00167245 */ /* 0x001fd60000201000 */
[----:B------:R-:W-:Y:S05]  /*76a0*/  @!P0 BRA `(.L_x_177) ;  /* 0x0000000000288947 */ /* 0x000fea0003800000 */
[----:B------:R-:W-:Y:S02]  /*76b0*/  ULDC UR6, c[0x0][0x634] ;  /* 0x00018d0000067ab9 */ /* 0x000fe40000000800 */
[----:B------:R-:W-:-:S05]  /*76c0*/  IADD3 R5, P0, R16, UR6, RZ ;  /* 0x0000000610057c10 */ /* 0x000fca000ff1e0ff */
[----:B------:R-:W-:-:S04]  /*76d0*/  IMAD.X R21, RZ, RZ, R17, P0 ;  /* 0x000000ffff157224 */ /* 0x000fc800000e0611 */
[----:B------:R-:W-:-:S04]  /*76e0*/  IMAD.WIDE.U32 R6, R21, UR4, RZ ;  /* 0x0000000415067c25 */ /* 0x000fc8000f8e00ff */
[----:B------:R-:W-:-:S04]  /*76f0*/  IMAD.WIDE.U32 R6, P0, R5, UR5, R6 ;  /* 0x0000000505067c25 */ /* 0x000fc8000f800006 */
[----:B------:R-:W-:-:S04]  /*7700*/  IMAD.WIDE.U32 R4, R5, UR4, RZ ;  /* 0x0000000405047c25 */ /* 0x000fc8000f8e00ff */
[----:B------:R-:W-:Y:S01]  /*7710*/  IMAD.MOV.U32 R4, RZ, RZ, R7 ;  /* 0x000000ffff047224 */ /* 0x000fe200078e0007 */
[----:B------:R-:W-:Y:S01]  /*7720*/  IADD3 RZ, P1, R5, R6, RZ ;  /* 0x0000000605ff7210 */ /* 0x000fe20007f3e0ff */
[----:B------:R-:W-:-:S04]  /*7730*/  IMAD.X R5, RZ, RZ, RZ, P0 ;  /* 0x000000ffff057224 */ /* 0x000fc800000e06ff */
[----:B------:R-:W-:-:S08]  /*7740*/  IMAD.WIDE.U32.X R4, R21, UR5, R4, P1 ;  /* 0x0000000515047c25 */ /* 0x000fd000088e0404 */
.L_x_177:
[--C-:B------:R-:W-:Y:S01]  /*7750*/  SHF.R.U64 R14, R4, UR7, R5.reuse ;  /* 0x00000007040e7c19 */ /* 0x100fe20008001205 */
[----:B------:R-:W-:Y:S01]  /*7760*/  FMUL R22, R22, UR8 ;  /* 0x0000000816167c20 */ /* 0x000fe20008400000 */
[----:B------:R-:W-:Y:S01]  /*7770*/  SHF.R.U32.HI R4, RZ, UR7, R5 ;  /* 0x00000007ff047c19 */ /* 0x000fe20008011605 */
[----:B------:R-:W0:Y:S01]  /*7780*/  LDC R6, c[0x0][0x144] ;  /* 0x00005100ff067b82 */ /* 0x000e220000000800 */
[----:B------:R-:W-:Y:S01]  /*7790*/  IADD3 R5, P0, RZ, -R14, RZ ;  /* 0x8000000eff057210 */ /* 0x000fe20007f1e0ff */
[----:B------:R-:W-:Y:S01]  /*77a0*/  ULDC UR6, c[0x0][0x154] ;  /* 0x0000550000067ab9 */ /* 0x000fe20000000800 */
[----:B-1----:R-:W-:Y:S01]  /*77b0*/  I2FP.F32.U32 R7, R20 ;  /* 0x0000001400077245 */ /* 0x002fe20000201000 */
[----:B------:R-:W1:Y:S01]  /*77c0*/  F2I.U32.TRUNC.NTZ R22, R22 ;  /* 0x0000001600167305 */ /* 0x000e62000020f000 */
[----:B------:R-:W-:Y:S01]  /*77d0*/  ULDC.64 UR4, c[0x0][0x620] ;  /* 0x0001880000047ab9 */ /* 0x000fe20000000a00 */
[----:B------:R-:W-:Y:S01]  /*77e0*/  IMAD.X R4, RZ, RZ, ~R4, P0 ;  /* 0x000000ffff047224 */ /* 0x000fe200000e0e04 */
[----:B------:R-:W-:Y:S01]  /*77f0*/  ISETP.NE.AND P2, PT, R2, 0x1, PT ;  /* 0x000000010200780c */ /* 0x000fe20003f45270 */
[----:B------:R-:W-:Y:S01]  /*7800*/  FMUL R23, R7, UR6 ;  /* 0x0000000607177c20 */ /* 0x000fe20008400000 */
[----:B------:R-:W2:Y:S01]  /*7810*/  LDC R25, c[0x0][0x148] ;  /* 0x00005200ff197b82 */ /* 0x000ea20000000800 */
[----:B------:R-:W-:Y:S01]  /*7820*/  IMAD R4, R4, UR4, RZ ;  /* 0x0000000404047c24 */ /* 0x000fe2000f8e02ff */
[----:B------:R-:W-:-:S02]  /*7830*/  ULDC.64 UR6, c[0x0][0x640] ;  /* 0x0001900000067ab9 */ /* 0x000fc40000000a00 */
[----:B------:R-:W-:Y:S01]  /*7840*/  ISETP.NE.U32.AND P0, PT, RZ, UR6, PT ;  /* 0x00000006ff007c0c */ /* 0x000fe2000bf05070 */
[----:B------:R-:W3:Y:S01]  /*7850*/  F2I.U32.TRUNC.NTZ R23, R23 ;  /* 0x0000001700177305 */ /* 0x000ee2000020f000 */
[C---:B------:R-:W-:Y:S02]  /*7860*/  IMAD R7, R5.reuse, UR5, R4 ;  /* 0x0000000505077c24 */ /* 0x040fe4000f8e0204 */
[----:B------:R-:W-:Y:S01]  /*7870*/  IMAD.WIDE.U32 R4, R5, UR4, R16 ;  /* 0x0000000405047c25 */ /* 0x000fe2000f8e0010 */
[----:B------:R-:W-:Y:S01]  /*7880*/  ULDC UR4, c[0x0][0x618] ;  /* 0x0001860000047ab9 */ /* 0x000fe20000000800 */
[----:B------:R-:W-:Y:S02]  /*7890*/  ISETP.NE.AND.EX P0, PT, RZ, UR7, PT, P0 ;  /* 0x00000007ff007c0c */ /* 0x000fe4000bf05300 */
[----:B------:R-:W-:Y:S02]  /*78a0*/  IMAD.IADD R5, R5, 0x1, R7 ;  /* 0x0000000105057824 */ /* 0x000fe400078e0207 */
[----:B-1----:R-:W-:-:S03]  /*78b0*/  IMAD.MOV R22, RZ, RZ, -R22 ;  /* 0x000000ffff167224 */ /* 0x002fc600078e0a16 */
[----:B------:R-:W-:Y:S01]  /*78c0*/  SHF.R.U64 R21, R4, UR4, R5 ;  /* 0x0000000404157c19 */ /* 0x000fe20008001205 */
[----:B0-----:R-:W-:Y:S01]  /*78d0*/  IMAD R15, R6, R22, R15 ;  /* 0x00000016060f7224 */ /* 0x001fe200078e020f */
[----:B------:R-:W-:Y:S01]  /*78e0*/  SHF.R.U32.HI R4, RZ, UR4, R5 ;  /* 0x00000004ff047c19 */ /* 0x000fe20008011605 */
[----:B------:R-:W-:Y:S01]  /*78f0*/  ULDC UR4, c[0x0][0x608] ;  /* 0x0001820000047ab9 */ /* 0x000fe20000000800 */
[----:B---3--:R-:W-:Y:S02]  /*7900*/  IMAD.MOV R6, RZ, RZ, -R23 ;  /* 0x000000ffff067224 */ /* 0x008fe400078e0a17 */
[--C-:B------:R-:W-:Y:S02]  /*7910*/  SHF.R.U64 R22, R21, UR4, R4.reuse ;  /* 0x0000000415167c19 */ /* 0x100fe40008001204 */
[----:B------:R-:W-:Y:S01]  /*7920*/  SHF.R.U32.HI R5, RZ, UR4, R4 ;  /* 0x00000004ff057c19 */ /* 0x000fe20008011604 */
[----:B------:R-:W-:Y:S01]  /*7930*/  ULDC UR4, c[0x0][0x658] ;  /* 0x0001960000047ab9 */ /* 0x000fe20000000800 */
[----:B--2---:R-:W-:-:S02]  /*7940*/  @P2 IMAD R15, R25, R6, R20 ;  /* 0x00000006190f2224 */ /* 0x004fc400078e0214 */
[--C-:B------:R-:W-:Y:S02]  /*7950*/  SHF.R.U64 R20, R22, UR4, R5.reuse ;  /* 0x0000000416147c19 */ /* 0x100fe40008001205 */
[----:B------:R-:W-:-:S03]  /*7960*/  SHF.R.U32.HI R23, RZ, UR4, R5 ;  /* 0x00000004ff177c19 */ /* 0x000fc60008011605 */
[----:B------:R-:W-:Y:S02]  /*7970*/  IMAD.MOV.U32 R6, RZ, RZ, R20 ;  /* 0x000000ffff067224 */ /* 0x000fe400078e0014 */
[----:B------:R-:W-:Y:S01]  /*7980*/  IMAD.MOV.U32 R5, RZ, RZ, R23 ;  /* 0x000000ffff057224 */ /* 0x000fe200078e0017 */
[----:B------:R-:W-:Y:S06]  /*7990*/  @!P0 BRA `(.L_x_178) ;  /* 0x00000000002c8947 */ /* 0x000fec0003800000 */
        /* <DEDUP_REMOVED lines=9> */
[----:B------:R-:W-:-:S04]  /*7a30*/  IMAD.WIDE.U32.X R4, R23, UR7, R4, P1 ;  /* 0x0000000717047c25 */ /* 0x000fc800088e0404 */
[----:B------:R-:W-:-:S07]  /*7a40*/  IMAD.MOV.U32 R6, RZ, RZ, R4 ;  /* 0x000000ffff067224 */ /* 0x000fce00078e0004 */
.L_x_178:
[----:B------:R-:W-:Y:S01]  /*7a50*/  ULDC UR4, c[0x0][0x648] ;  /* 0x0001920000047ab9 */ /* 0x000fe20000000800 */
[----:B------:R-:W-:Y:S01]  /*7a60*/  LOP3.LUT R4, R22, UR16, RZ, 0xc0, !PT ;  /* 0x0000001016047c12 */ /* 0x000fe2000f8ec0ff */
[----:B------:R-:W-:Y:S01]  /*7a70*/  ULDC UR5, c[0x0][0x610] ;  /* 0x0001840000057ab9 */ /* 0x000fe20000000800 */
[----:B------:R-:W-:Y:S01]  /*7a80*/  SHF.R.U64 R5, R6, UR4, R5 ;  /* 0x0000000406057c19 */ /* 0x000fe20008001205 */
[----:B------:R-:W-:Y:S01]  /*7a90*/  ULDC UR4, c[0x0][0x638] ;  /* 0x00018e0000047ab9 */ /* 0x000fe20000000800 */
[----:B------:R-:W-:-:S03]  /*7aa0*/  LOP3.LUT R21, R21, UR15, RZ, 0xc0, !PT ;  /* 0x0000000f15157c12 */ /* 0x000fc6000f8ec0ff */
[----:B------:R-:W-:Y:S02]  /*7ab0*/  IMAD.MOV R7, RZ, RZ, -R5 ;  /* 0x000000ffff077224 */ /* 0x000fe400078e0a05 */
[----:B------:R-:W-:Y:S02]  /*7ac0*/  IMAD R4, R5, UR17, R4 ;  /* 0x0000001105047c24 */ /* 0x000fe4000f8e0204 */
[----:B------:R-:W-:Y:S01]  /*7ad0*/  IMAD R20, R7, UR4, R20 ;  /* 0x0000000407147c24 */ /* 0x000fe2000f8e0214 */
[----:B------:R-:W-:Y:S01]  /*7ae0*/  ULDC UR4, c[0x0][0x600] ;  /* 0x0001800000047ab9 */ /* 0x000fe20000000800 */
[----:B------:R-:W-:Y:S02]  /*7af0*/  IMAD R15, R4, UR5, R15 ;  /* 0x00000005040f7c24 */ /* 0x000fe4000f8e020f */
[----:B------:R-:W-:Y:S02]  /*7b00*/  IMAD R20, R20, UR4, R21 ;  /* 0x0000000414147c24 */ /* 0x000fe4000f8e0215 */
[----:B------:R-:W-:-:S02]  /*7b10*/  IMAD.MOV.U32 R4, RZ, RZ, 0x1 ;  /* 0x00000001ff047424 */ /* 0x000fc400078e00ff */
[----:B------:R-:W-:Y:S01]  /*7b20*/  IMAD.MOV.U32 R7, RZ, RZ, R14 ;  /* 0x000000ffff077224 */ /* 0x000fe200078e000e */
[----:B------:R-:W-:Y:S02]  /*7b30*/  SEL R21, R20, R15, !P2 ;  /* 0x0000000f14157207 */ /* 0x000fe40005000000 */
[----:B------:R-:W-:-:S07]  /*7b40*/  SEL R20, R15, R20, !P2 ;  /* 0x000000140f147207 */ /* 0x000fce0005000000 */
.L_x_176:
[----:B------:R-:W-:Y:S05]  /*7b50*/  BSYNC B1 ;  /* 0x0000000000017941 */ /* 0x000fea0003800000 */
.L_x_175:
[----:B------:R-:W-:-:S13]  /*7b60*/  LOP3.LUT P0, RZ, R4, 0xff, RZ, 0xc0, !PT ;  /* 0x000000ff04ff7812 */ /* 0x000fda000780c0ff */
[----:B------:R-:W-:Y:S05]  /*7b70*/  @P0 BRA `(.L_x_179) ;  /* 0xfffffff400380947 */ /* 0x000fea000383ffff */
[----:B------:R-:W-:Y:S05]  /*7b80*/  BSYNC B0 ;  /* 0x0000000000007941 */ /* 0x000fea0003800000 */
.L_x_168:
[----:B------:R-:W-:-:S03]  /*7b90*/  UMOV UR4, 0xffffffff ;  /* 0xffffffff00047882 */ /* 0x000fc60000000000 */
[----:B------:R-:W-:Y:S05]  /*7ba0*/  BRA.DIV UR4, `(.L_x_180) ;  /* 0x0000000604807947 */ /* 0x000fea000b800000 */
[----:B------:R-:W-:-:S13]  /*7bb0*/  ELECT P6, URZ, PT ;  /* 0x00000000003f782f */ /* 0x000fda00038c0000 */
.L_x_197:
[----:B------:R-:W-:Y:S04]  /*7bc0*/  BSSY B0, `(.L_x_181) ;  /* 0x0000046000007945 */ /* 0x000fe80003800000 */
[----:B------:R-:W-:Y:S05]  /*7bd0*/  @!P6 BRA `(.L_x_182) ;  /* 0x000000040010e947 */ /* 0x000fea0003800000 */
[----:B------:R-:W-:-:S04]  /*7be0*/  LOP3.LUT R18, R18, 0x2, RZ, 0xfc, !PT ;  /* 0x0000000212127812 */ /* 0x000fc800078efcff */
[----:B------:R-:W-:-:S13]  /*7bf0*/  ISETP.NE.AND P0, PT, R18, 0x3, PT ;  /* 0x000000031200780c */ /* 0x000fda0003f05270 */
[----:B------:R-:W-:Y:S05]  /*7c00*/  @!P0 BRA `(.L_x_183) ;  /* 0x0000000000048947 */ /* 0x000fea0003800000 */
[----:B------:R-:W-:Y:S01]  /*7c10*/  BPT.TRAP 0x1 ;  /* 0x000000040000795c */ /* 0x000fe20000300000 */
.L_x_183:
[----:B------:R-:W0:Y:S01]  /*7c20*/  S2R R5, SR_CgaCtaId ;  /* 0x0000000000057919 */ /* 0x000e220000008800 */
[----:B------:R-:W-:Y:S02]  /*7c30*/  MOV R0, 0x400 ;  /* 0x0000040000007802 */ /* 0x000fe40000000f00 */
[----:B------:R-:W-:Y:S02]  /*7c40*/  SHF.L.U32 R2, R3, 0x1f, RZ ;  /* 0x0000001f03027819 */ /* 0x000fe400000006ff */
[----:B0-----:R-:W-:-:S05]  /*7c50*/  LEA R5, R5, R0, 0x18 ;  /* 0x0000000005057211 */ /* 0x001fca00078ec0ff */
[----:B------:R-:W-:-:S04]  /*7c60*/  VIADD R5, R5, 0x38 ;  /* 0x0000003805057836 */ /* 0x000fc80000000000 */
[C---:B------:R-:W-:Y:S02]  /*7c70*/  IMAD R7, R8.reuse, 0x8, R5 ;  /* 0x0000000808077824 */ /* 0x040fe400078e0205 */
[----:B------:R-:W-:Y:S02]  /*7c80*/  VIADD R8, R8, 0x1 ;  /* 0x0000000108087836 */ /* 0x000fe40000000000 */
[----:B------:R-:W0:Y:S03]  /*7c90*/  SYNCS.PHASECHK.TRANS64.TRYWAIT P0, [R7+URZ], R2 ;  /* 0x00000002070075a7 */ /* 0x000e26000800017f */
[----:B------:R-:W-:-:S04]  /*7ca0*/  ISETP.NE.AND P1, PT, R8, 0x7, PT ;  /* 0x000000070800780c */ /* 0x000fc80003f25270 */
[----:B------:R-:W-:Y:S02]  /*7cb0*/  SEL R0, RZ, 0x1, P1 ;  /* 0x00000001ff007807 */ /* 0x000fe40000800000 */
[----:B------:R-:W-:Y:S02]  /*7cc0*/  SEL R8, R8, RZ, P1 ;  /* 0x000000ff08087207 */ /* 0x000fe40000800000 */
[----:B------:R-:W-:-:S03]  /*7cd0*/  LOP3.LUT R9, R3, R0, RZ, 0x3c, !PT ;  /* 0x0000000003097212 */ /* 0x000fc600078e3cff */
[----:B------:R-:W-:Y:S01]  /*7ce0*/  IMAD R6, R8, 0x8, R5 ;  /* 0x0000000808067824 */ /* 0x000fe200078e0205 */
[----:B------:R-:W-:Y:S01]  /*7cf0*/  SHF.L.U32 R3, R9, 0x1f, RZ ;  /* 0x0000001f09037819 */ /* 0x000fe200000006ff */
[----:B0-----:R-:W-:Y:S06]  /*7d00*/  @!P0 BRA `(.L_x_184) ;  /* 0x0000000400488947 */ /* 0x001fec0003800000 */
.L_x_198:
[----:B------:R-:W1:Y:S01]  /*7d10*/  SYNCS.PHASECHK.TRANS64.TRYWAIT P0, [R6+URZ], R3 ;  /* 0x00000003060075a7 */ /* 0x000e62000800017f */
[----:B------:R-:W-:-:S05]  /*7d20*/  VIADD R0, R8, 0x1 ;  /* 0x0000000108007836 */ /* 0x000fca0000000000 */
[----:B------:R-:W-:-:S04]  /*7d30*/  ISETP.NE.AND P1, PT, R0, 0x7, PT ;  /* 0x000000070000780c */ /* 0x000fc80003f25270 */
[----:B0-----:R-:W-:Y:S02]  /*7d40*/  SEL R2, RZ, 0x1, P1 ;  /* 0x00000001ff027807 */ /* 0x001fe40000800000 */
[----:B------:R-:W-:Y:S02]  /*7d50*/  SEL R0, R0, RZ, P1 ;  /* 0x000000ff00007207 */ /* 0x000fe40000800000 */
[----:B------:R-:W-:-:S03]  /*7d60*/  LOP3.LUT R9, R9, R2, RZ, 0x3c, !PT ;  /* 0x0000000209097212 */ /* 0x000fc600078e3cff */
[----:B------:R-:W-:Y:S01]  /*7d70*/  IMAD R7, R0, 0x8, R5 ;  /* 0x0000000800077824 */ /* 0x000fe200078e0205 */
[----:B------:R-:W-:Y:S01]  /*7d80*/  SHF.L.U32 R4, R9, 0x1f, RZ ;  /* 0x0000001f09047819 */ /* 0x000fe200000006ff */
[----:B-1----:R-:W-:Y:S06]  /*7d90*/  @!P0 BRA `(.L_x_185) ;  /* 0x0000000400388947 */ /* 0x002fec0003800000 */
.L_x_199:
[----:B------:R-:W1:Y:S01]  /*7da0*/  SYNCS.PHASECHK.TRANS64.TRYWAIT P0, [R7+URZ], R4 ;  /* 0x00000004070075a7 */ /* 0x000e62000800017f */
[----:B------:R-:W-:-:S05]  /*7db0*/  VIADD R0, R0, 0x1 ;  /* 0x0000000100007836 */ /* 0x000fca0000000000 */
[----:B------:R-:W-:-:S04]  /*7dc0*/  ISETP.NE.AND P1, PT, R0, 0x7, PT ;  /* 0x000000070000780c */ /* 0x000fc80003f25270 */
[----:B------:R-:W-:Y:S02]  /*7dd0*/  SEL R2, RZ, 0x1, P1 ;  /* 0x00000001ff027807 */ /* 0x000fe40000800000 */
[----:B------:R-:W-:Y:S02]  /*7de0*/  SEL R0, R0, RZ, P1 ;  /* 0x000000ff00007207 */ /* 0x000fe40000800000 */
[----:B------:R-:W-:-:S03]  /*7df0*/  LOP3.LUT R9, R9, R2, RZ, 0x3c, !PT ;  /* 0x0000000209097212 */ /* 0x000fc600078e3cff */
[----:B0-----:R-:W-:Y:S01]  /*7e00*/  IMAD R6, R0, 0x8, R5 ;  /* 0x0000000800067824 */ /* 0x001fe200078e0205 */
[----:B------:R-:W-:Y:S01]  /*7e10*/  SHF.L.U32 R3, R9, 0x1f, RZ ;  /* 0x0000001f09037819 */ /* 0x000fe200000006ff */
[----:B-1----:R-:W-:Y:S06]  /*7e20*/  @!P0 BRA `(.L_x_186) ;  /* 0x0000000400288947 */ /* 0x002fec0003800000 */
.L_x_200:
        /* <DEDUP_REMOVED lines=9> */
.L_x_201:
        /* <DEDUP_REMOVED lines=9> */
.L_x_202:
[----:B------:R-:W1:Y:S01]  /*7f50*/  SYNCS.PHASECHK.TRANS64.TRYWAIT P0, [R6+URZ], R3 ;  /* 0x00000003060075a7 */ /* 0x000e62000800017f */
[----:B------:R-:W-:-:S05]  /*7f60*/  VIADD R0, R0, 0x1 ;  /* 0x0000000100007836 */ /* 0x000fca0000000000 */
[----:B------:R-:W-:-:S04]  /*7f70*/  ISETP.NE.AND P1, PT, R0, 0x7, PT ;  /* 0x000000070000780c */ /* 0x000fc80003f25270 */
[----:B------:R-:W-:Y:S02]  /*7f80*/  SEL R2, RZ, 0x1, P1 ;  /* 0x00000001ff027807 */ /* 0x000fe40000800000 */
[----:B------:R-:W-:Y:S02]  /*7f90*/  SEL R0, R0, RZ, P1 ;  /* 0x000000ff00007207 */ /* 0x000fe40000800000 */
[----:B------:R-:W-:Y:S01]  /*7fa0*/  LOP3.LUT R2, R9, R2, RZ, 0x3c, !PT ;  /* 0x0000000209027212 */ /* 0x000fe200078e3cff */
[----:B-1----:R-:W-:Y:S06]  /*7fb0*/  @!P0 BRA `(.L_x_189) ;  /* 0x0000000400008947 */ /* 0x002fec0003800000 */
.L_x_203:
[----:B------:R-:W-:Y:S01]  /*7fc0*/  IMAD R5, R0, 0x8, R5 ;  /* 0x0000000800057824 */ /* 0x000fe200078e0205 */
[----:B------:R-:W-:-:S07]  /*7fd0*/  SHF.L.U32 R0, R2, 0x1f, RZ ;  /* 0x0000001f02007819 */ /* 0x000fce00000006ff */
.L_x_190:
[----:B--2---:R2:W3:Y:S02]  /*7fe0*/  SYNCS.PHASECHK.TRANS64.TRYWAIT P0, [R5+URZ], R0 ;  /* 0x00000000050075a7 */ /* 0x0044e4000800017f */
[----:B---3--:R-:W-:Y:S05]  /*7ff0*/  @!P0 NANOSLEEP.SYNCS 0x989680 ;  /* 0x009896800000895d */ /* 0x008fea0003900000 */
[----:B------:R-:W3:Y:S02]  /*8000*/  @!P0 SYNCS.PHASECHK.TRANS64 P0, [R5+URZ], R0 ;  /* 0x00000000050085a7 */ /* 0x000ee4000800007f */
[----:B---3--:R-:W-:Y:S05]  /*8010*/  @!P0 BRA `(.L_x_190) ;  /* 0xfffffffc00f08947 */ /* 0x008fea000383ffff */
.L_x_182:
[----:B------:R-:W-:Y:S05]  /*8020*/  BSYNC B0 ;  /* 0x0000000000007941 */ /* 0x000fea0003800000 */
.L_x_181:
[----:B------:R-:W-:Y:S05]  /*8030*/  EXIT ;  /* 0x000000000000794d */ /* 0x000fea0003800000 */
.L_x_21:
[----:B-1----:R1:W2:Y:S02]  /*8040*/  SYNCS.PHASECHK.TRANS64.TRYWAIT P1, [R3+URZ], R0 ;  /* 0x00000000030075a7 */ /* 0x0022a4000802017f */
[----:B--2---:R-:W-:Y:S05]  /*8050*/  @!P1 NANOSLEEP.SYNCS 0x989680 ;  /* 0x009896800000995d */ /* 0x004fea0003900000 */
[----:B------:R-:W2:Y:S02]  /*8060*/  @!P1 SYNCS.PHASECHK.TRANS64 P1, [R3+URZ], R0 ;  /* 0x00000000030095a7 */ /* 0x000ea4000802007f */
[----:B--2---:R-:W-:Y:S05]  /*8070*/  @!P1 BRA `(.L_x_21) ;  /* 0xfffffffc00f09947 */ /* 0x004fea000383ffff */
[----:B------:R-:W-:Y:S05]  /*8080*/  BRA `(.L_x_20) ;  /* 0xffffff9400e07947 */ /* 0x000fea000383ffff */
.L_x_26:
[----:B-1----:R1:W2:Y:S02]  /*8090*/  SYNCS.PHASECHK.TRANS64.TRYWAIT P1, [R5+URZ], R4 ;  /* 0x00000004050075a7 */ /* 0x0022a4000802017f */
[----:B--2---:R-:W-:Y:S05]  /*80a0*/  @!P1 NANOSLEEP.SYNCS 0x989680 ;  /* 0x009896800000995d */ /* 0x004fea0003900000 */
[----:B------:R-:W2:Y:S02]  /*80b0*/  @!P1 SYNCS.PHASECHK.TRANS64 P1, [R5+URZ], R4 ;  /* 0x00000004050095a7 */ /* 0x000ea4000802007f */
[----:B--2---:R-:W-:Y:S05]  /*80c0*/  @!P1 BRA `(.L_x_26) ;  /* 0xfffffffc00f09947 */ /* 0x004fea000383ffff */
[----:B------:R-:W-:Y:S05]  /*80d0*/  BRA `(.L_x_25) ;  /* 0xffffff9800bc7947 */ /* 0x000fea000383ffff */
.L_x_169:
[----:B------:R-:W-:Y:S01]  /*80e0*/  BSSY B1, `(.L_x_191) ;  /* 0x0000006000017945 */ /* 0x000fe20003800000 */
[----:B------:R-:W-:-:S07]  /*80f0*/  IMAD.MOV.U32 R15, RZ, RZ, -0x1 ;  /* 0xffffffffff0f7424 */ /* 0x000fce00078e00ff */
[----:B------:R-:W-:Y:S05]  /*8100*/  WARPSYNC.COLLECTIVE R15, `(.L_x_192) ;  /* 0x000000000f0c7348 */ /* 0x000fea0003c00000 */
[----:B------:R-:W-:Y:S02]  /*8110*/  ELECT P6, UR62, PT ;  /* 0x00000000003e782f */ /* 0x000fe400038c0000 */
[----:B------:R-:W-:Y:S01]  /*8120*/  MOV R14, UR62 ;  /* 0x0000003e000e7c02 */ /* 0x000fe20008000f00 */
[----:B------:R-:W-:Y:S10]  /*8130*/  ENDCOLLECTIVE ;  /* 0x000000000000791b */ /* 0x000ff40003800000 */
.L_x_192:
[----:B------:R-:W-:Y:S05]  /*8140*/  BSYNC B1 ;  /* 0x0000000000017941 */ /* 0x000fea0003800000 */
.L_x_191:
[----:B------:R-:W-:Y:S05]  /*8150*/  BRA `(.L_x_193) ;  /* 0xffffffec00cc7947 */ /* 0x000fea000383ffff */
.L_x_172:
[----:B-1----:R1:W2:Y:S02]  /*8160*/  SYNCS.PHASECHK.TRANS64.TRYWAIT P0, [R23+URZ+0x38], R14 ;  /* 0x0000380e170075a7 */ /* 0x0022a4000800017f */
[----:B--2---:R-:W-:Y:S05]  /*8170*/  @!P0 NANOSLEEP.SYNCS 0x989680 ;  /* 0x009896800000895d */ /* 0x004fea0003900000 */
[----:B------:R-:W2:Y:S02]  /*8180*/  @!P0 SYNCS.PHASECHK.TRANS64 P0, [R23+URZ+0x38], R14 ;  /* 0x0000380e170085a7 */ /* 0x000ea4000800007f */
[----:B--2---:R-:W-:Y:S05]  /*8190*/  @!P0 BRA `(.L_x_172) ;  /* 0xfffffffc00f08947 */ /* 0x004fea000383ffff */
[----:B------:R-:W-:Y:S05]  /*81a0*/  BRA `(.L_x_194) ;  /* 0xfffffff000047947 */ /* 0x000fea000383ffff */
.L_x_180:
[----:B------:R-:W-:Y:S01]  /*81b0*/  BSSY B0, `(.L_x_195) ;  /* 0x0000006000007945 */ /* 0x000fe20003800000 */
[----:B------:R-:W-:-:S07]  /*81c0*/  IMAD.MOV.U32 R15, RZ, RZ, -0x1 ;  /* 0xffffffffff0f7424 */ /* 0x000fce00078e00ff */
[----:B------:R-:W-:Y:S05]  /*81d0*/  WARPSYNC.COLLECTIVE R15, `(.L_x_196) ;  /* 0x000000000f0c7348 */ /* 0x000fea0003c00000 */
[----:B------:R-:W-:Y:S02]  /*81e0*/  ELECT P6, UR62, PT ;  /* 0x00000000003e782f */ /* 0x000fe400038c0000 */
[----:B------:R-:W-:Y:S01]  /*81f0*/  MOV R14, UR62 ;  /* 0x0000003e000e7c02 */ /* 0x000fe20008000f00 */
[----:B------:R-:W-:Y:S10]  /*8200*/  ENDCOLLECTIVE ;  /* 0x000000000000791b */ /* 0x000ff40003800000 */
.L_x_196:
[----:B------:R-:W-:Y:S05]  /*8210*/  BSYNC B0 ;  /* 0x0000000000007941 */ /* 0x000fea0003800000 */
.L_x_195:
[----:B------:R-:W-:Y:S05]  /*8220*/  BRA `(.L_x_197) ;  /* 0xfffffff800647947 */ /* 0x000fea000383ffff */
.L_x_184:
[----:B0-----:R0:W1:Y:S02]  /*8230*/  SYNCS.PHASECHK.TRANS64.TRYWAIT P0, [R7+URZ], R2 ;  /* 0x00000002070075a7 */ /* 0x001064000800017f */
[----:B-1----:R-:W-:Y:S05]  /*8240*/  @!P0 NANOSLEEP.SYNCS 0x989680 ;  /* 0x009896800000895d */ /* 0x002fea0003900000 */
[----:B------:R-:W1:Y:S02]  /*8250*/  @!P0 SYNCS.PHASECHK.TRANS64 P0, [R7+URZ], R2 ;  /* 0x00000002070085a7 */ /* 0x000e64000800007f */
[----:B-1----:R-:W-:Y:S05]  /*8260*/  @!P0 BRA `(.L_x_184) ;  /* 0xfffffffc00f08947 */ /* 0x002fea000383ffff */
[----:B------:R-:W-:Y:S05]  /*8270*/  BRA `(.L_x_198) ;  /* 0xfffffff800a47947 */ /* 0x000fea000383ffff */
.L_x_185:
[----:B0-----:R0:W1:Y:S02]  /*8280*/  SYNCS.PHASECHK.TRANS64.TRYWAIT P0, [R6+URZ], R3 ;  /* 0x00000003060075a7 */ /* 0x001064000800017f */
[----:B-1----:R-:W-:Y:S05]  /*8290*/  @!P0 NANOSLEEP.SYNCS 0x989680 ;  /* 0x009896800000895d */ /* 0x002fea0003900000 */
[----:B------:R-:W1:Y:S02]  /*82a0*/  @!P0 SYNCS.PHASECHK.TRANS64 P0, [R6+URZ], R3 ;  /* 0x00000003060085a7 */ /* 0x000e64000800007f */
[----:B-1----:R-:W-:Y:S05]  /*82b0*/  @!P0 BRA `(.L_x_185) ;  /* 0xfffffffc00f08947 */ /* 0x002fea000383ffff */
[----:B------:R-:W-:Y:S05]  /*82c0*/  BRA `(.L_x_199) ;  /* 0xfffffff800b47947 */ /* 0x000fea000383ffff */
.L_x_186:
[----:B0-----:R0:W1:Y:S02]  /*82d0*/  SYNCS.PHASECHK.TRANS64.TRYWAIT P0, [R7+URZ], R4 ;  /* 0x00000004070075a7 */ /* 0x001064000800017f */
[----:B-1----:R-:W-:Y:S05]  /*82e0*/  @!P0 NANOSLEEP.SYNCS 0x989680 ;  /* 0x009896800000895d */ /* 0x002fea0003900000 */
[----:B------:R-:W1:Y:S02]  /*82f0*/  @!P0 SYNCS.PHASECHK.TRANS64 P0, [R7+URZ], R4 ;  /* 0x00000004070085a7 */ /* 0x000e64000800007f */
[----:B-1----:R-:W-:Y:S05]  /*8300*/  @!P0 BRA `(.L_x_186) ;  /* 0xfffffffc00f08947 */ /* 0x002fea000383ffff */
[----:B------:R-:W-:Y:S05]  /*8310*/  BRA `(.L_x_200) ;  /* 0xfffffff800c47947 */ /* 0x000fea000383ffff */
.L_x_187:
[----:B0-----:R0:W1:Y:S02]  /*8320*/  SYNCS.PHASECHK.TRANS64.TRYWAIT P0, [R6+URZ], R3 ;  /* 0x00000003060075a7 */ /* 0x001064000800017f */
[----:B-1----:R-:W-:Y:S05]  /*8330*/  @!P0 NANOSLEEP.SYNCS 0x989680 ;  /* 0x009896800000895d */ /* 0x002fea0003900000 */
[----:B------:R-:W1:Y:S02]  /*8340*/  @!P0 SYNCS.PHASECHK.TRANS64 P0, [R6+URZ], R3 ;  /* 0x00000003060085a7 */ /* 0x000e64000800007f */
[----:B-1----:R-:W-:Y:S05]  /*8350*/  @!P0 BRA `(.L_x_187) ;  /* 0xfffffffc00f08947 */ /* 0x002fea000383ffff */
[----:B------:R-:W-:Y:S05]  /*8360*/  BRA `(.L_x_201) ;  /* 0xfffffff800d47947 */ /* 0x000fea000383ffff */
.L_x_188:
[----:B0-----:R0:W1:Y:S02]  /*8370*/  SYNCS.PHASECHK.TRANS64.TRYWAIT P0, [R7+URZ], R4 ;  /* 0x00000004070075a7 */ /* 0x001064000800017f */
[----:B-1----:R-:W-:Y:S05]  /*8380*/  @!P0 NANOSLEEP.SYNCS 0x989680 ;  /* 0x009896800000895d */ /* 0x002fea0003900000 */
[----:B------:R-:W1:Y:S02]  /*8390*/  @!P0 SYNCS.PHASECHK.TRANS64 P0, [R7+URZ], R4 ;  /* 0x00000004070085a7 */ /* 0x000e64000800007f */
[----:B-1----:R-:W-:Y:S05]  /*83a0*/  @!P0 BRA `(.L_x_188) ;  /* 0xfffffffc00f08947 */ /* 0x002fea000383ffff */
[----:B------:R-:W-:Y:S05]  /*83b0*/  BRA `(.L_x_202) ;  /* 0xfffffff800e47947 */ /* 0x000fea000383ffff */
.L_x_189:
[----:B-1----:R1:W2:Y:S02]  /*83c0*/  SYNCS.PHASECHK.TRANS64.TRYWAIT P0, [R6+URZ], R3 ;  /* 0x00000003060075a7 */ /* 0x0022a4000800017f */
[----:B--2---:R-:W-:Y:S05]  /*83d0*/  @!P0 NANOSLEEP.SYNCS 0x989680 ;  /* 0x009896800000895d */ /* 0x004fea0003900000 */
[----:B------:R-:W2:Y:S02]  /*83e0*/  @!P0 SYNCS.PHASECHK.TRANS64 P0, [R6+URZ], R3 ;  /* 0x00000003060085a7 */ /* 0x000ea4000800007f */
[----:B--2---:R-:W-:Y:S05]  /*83f0*/  @!P0 BRA `(.L_x_189) ;  /* 0xfffffffc00f08947 */ /* 0x004fea000383ffff */
[----:B------:R-:W-:Y:S05]  /*8400*/  BRA `(.L_x_203) ;  /* 0xfffffff800ec7947 */ /* 0x000fea000383ffff */
.L_x_204:
[----:B------:R-:W-:-:S00]  /*8410*/  BRA `(.L_x_204) ;  /* 0xfffffffc00fc7947 */ /* 0x000fc0000383ffff */
[----:B------:R-:W-:-:S00]  /*8420*/  NOP ;  /* 0x0000000000007918 */ /* 0x000fc00000000000 */
        /* <DEDUP_REMOVED lines=13> */
.L_x_205:


//--------------------- .nv.global.init           --------------------------
	.section	.nv.global.init,"aw",@progbits
.nv.global.init:
	.type		$str$22,@object
	.size		$str$22,($str$23 - $str$22)
$str$22:
        /*0000*/ 	.byte	0x6b, 0x5f, 0x74, 0x69, 0x6c, 0x65, 0x5f, 0x63, 0x6f, 0x75, 0x6e, 0x74, 0x20, 0x3e, 0x3d, 0x20
        /*0010*/ 	.byte	0x31, 0x00
	.type		$str$23,@object
	.size		$str$23,(__unnamed_1 - $str$23)
$str$23:
        /*0012*/ 	.byte	0x2f, 0x74, 0x6d, 0x70, 0x2f, 0x63, 0x75, 0x74, 0x6c, 0x61, 0x73, 0x73, 0x5f, 0x73, 0x77, 0x65
        /*0022*/ 	.byte	0x65, 0x70, 0x5f, 0x73, 0x72, 0x63, 0x2f, 0x69, 0x6e, 0x63, 0x6c, 0x75, 0x64, 0x65, 0x2f, 0x63
        /*0032*/ 	.byte	0x75, 0x74, 0x6c, 0x61, 0x73, 0x73, 0x2f, 0x67, 0x65, 0x6d, 0x6d, 0x2f, 0x63, 0x6f, 0x6c, 0x6c
        /*0042*/ 	.byte	0x65, 0x63, 0x74, 0x69, 0x76, 0x65, 0x2f, 0x73, 0x6d, 0x39, 0x30, 0x5f, 0x6d, 0x6d, 0x61, 0x5f
        /*0052*/ 	.byte	0x74, 0x6d, 0x61, 0x5f, 0x67, 0x6d, 0x6d, 0x61, 0x5f, 0x73, 0x73, 0x5f, 0x77, 0x61, 0x72, 0x70
        /*0062*/ 	.byte	0x73, 0x70, 0x65, 0x63, 0x69, 0x61, 0x6c, 0x69, 0x7a, 0x65, 0x64, 0x2e, 0x68, 0x70, 0x70, 0x00
	.type		__unnamed_1,@object
	.size		__unnamed_1,(.L_0 - __unnamed_1)
__unnamed_1:
        /*0072*/ 	.byte	0x76, 0x6f, 0x69, 0x64, 0x20, 0x63, 0x75, 0x74, 0x6c, 0x61, 0x73, 0x73, 0x3a, 0x3a, 0x67, 0x65
        /* <DEDUP_REMOVED lines=180> */
        /*0bc2*/ 	.byte	0x69, 0x74, 0x79, 0x5d, 0x00
.L_0:


//--------------------- .nv.shared._ZN7cutlass13device_kernelINS_4gemm6kernel13GemmUniversalIN4cute5tupleIJiiiiEEENS1_10collective13CollectiveMmaINS1_34MainloopSm90TmaGmmaWarpSpecializedILi7ENS5_IJNS4_1CILi8EEENSA_ILi1EEESC_EEENS1_35KernelTmaWarpSpecializedCooperativeEEENS5_IJNSA_ILi128EEESG_NSA_ILi64EEEEEENS_6half_tENS5_IJlSC_lEEESJ_SK_NS4_8TiledMMAINS4_8MMA_AtomIJNS4_4SM904GMMA26MMA_64x128x16_F32F16F16_SSILNSO_5MajorE0ELSQ_0ELNSO_7ScaleInE1ELSR_1EEEEEENS4_6LayoutINS5_IJNSA_ILi2EEESC_SC_EEENS5_IJSC_NSA_ILi0EEESX_EEEEENS5_IJNS4_10UnderscoreES10_S10_EEEEENS4_13SM90_TMA_LOADENS4_14ComposedLayoutINS4_7SwizzleILi3ELi4ELi3EEENS4_18smem_ptr_flag_bitsILi16EEENSU_INS5_IJSB_SH_EEENS5_IJSH_SC_EEEEEEEvNS4_8identityENS4_23SM90_TMA_LOAD_MULTICASTES1C_vS1D_EENS_8epilogue10collective6detail29Sm90TmaWarpSpecializedAdapterINS1H_15DefaultEpilogueISJ_SK_SK_NS1G_6thread17LinearCombinationISJ_Li1EffLNS1L_9ScaleType4KindE0ELNS_15FloatRoundStyleE2ESJ_EENS1_15EpilogueDefaultEEEEEvvEEEEvNT_6ParamsE --------------------------
	.section	.nv.shared._ZN7cutlass13device_kernelINS_4gemm6kernel13GemmUniversalIN4cute5tupleIJiiiiEEENS1_10collective13CollectiveMmaINS1_34MainloopSm90TmaGmmaWarpSpecializedILi7ENS5_IJNS4_1CILi8EEENSA_ILi1EEESC_EEENS1_35KernelTmaWarpSpecializedCooperativeEEENS5_IJNSA_ILi128EEESG_NSA_ILi64EEEEEENS_6half_tENS5_IJlSC_lEEESJ_SK_NS4_8TiledMMAINS4_8MMA_AtomIJNS4_4SM904GMMA26MMA_64x128x16_F32F16F16_SSILNSO_5MajorE0ELSQ_0ELNSO_7ScaleInE1ELSR_1EEEEEENS4_6LayoutINS5_IJNSA_ILi2EEESC_SC_EEENS5_IJSC_NSA_ILi0EEESX_EEEEENS5_IJNS4_10UnderscoreES10_S10_EEEEENS4_13SM90_TMA_LOADENS4_14ComposedLayoutINS4_7SwizzleILi3ELi4ELi3EEENS4_18smem_ptr_flag_bitsILi16EEENSU_INS5_IJSB_SH_EEENS5_IJSH_SC_EEEEEEEvNS4_8identityENS4_23SM90_TMA_LOAD_MULTICASTES1C_vS1D_EENS_8epilogue10collective6detail29Sm90TmaWarpSpecializedAdapterINS1H_15DefaultEpilogueISJ_SK_SK_NS1G_6thread17LinearCombinationISJ_Li1EffLNS1L_9ScaleType4KindE0ELNS_15FloatRoundStyleE2ESJ_EENS1_15EpilogueDefaultEEEEEvvEEEEvNT_6ParamsE,"aw",@nobits
	.sectionflags	@""
	.align	16
	.zero		1024


//--------------------- .nv.shared.reserved.0     --------------------------
	.section	.nv.shared.reserved.0,"aw",@nobits
	.weak		__nv_reservedSMEM_offset_0_alias
	.size		__nv_reservedSMEM_offset_0_alias, 0, 0
	.other		__nv_reservedSMEM_offset_0_alias,@"STO_CUDA_RESERVED_SHARED STV_DEFAULT"
__nv_reservedSMEM_offset_0_alias:
	.zero		0


//--------------------- .nv.global                --------------------------
	.section	.nv.global,"aw",@nobits
.nv.global:
	.type		_ZN40_INTERNAL_63f6274c_4_k_cu_63ecf039_220964cute1_E,@object
	.size		_ZN40_INTERNAL_63f6274c_4_k_cu_63ecf039_220964cute1_E,(_ZN40_INTERNAL_63f6274c_4_k_cu_63ecf039_220964cuda3std3__45__cpo6cbeginE - _ZN40_INTERNAL_63f6274c_4_k_cu_63ecf039_220964cute1_E)
_ZN40_INTERNAL_63f6274c_4_k_cu_63ecf039_220964cute1_E:
	.zero		1
	.type		_ZN40_INTERNAL_63f6274c_4_k_cu_63ecf039_220964cuda3std3__45__cpo6cbeginE,@object
	.size		_ZN40_INTERNAL_63f6274c_4_k_cu_63ecf039_220964cuda3std3__45__cpo6cbeginE,(_ZN40_INTERNAL_63f6274c_4_k_cu_63ecf039_220964cuda3std3__48in_placeE - _ZN40_INTERNAL_63f6274c_4_k_cu_63ecf039_220964cuda3std3__45__cpo6cbeginE)
_ZN40_INTERNAL_63f6274c_4_k_cu_63ecf039_220964cuda3std3__45__cpo6cbeginE:
	.zero		1
	.type		_ZN40_INTERNAL_63f6274c_4_k_cu_63ecf039_220964cuda3std3__48in_placeE,@object
	.size		_ZN40_INTERNAL_63f6274c_4_k_cu_63ecf039_220964cuda3std3__48in_placeE,(_ZN40_INTERNAL_63f6274c_4_k_cu_63ecf039_220964cuda3std6ranges3__45__cpo9iter_moveE - _ZN40_INTERNAL_63f6274c_4_k_cu_63ecf039_220964cuda3std3__48in_placeE)
_ZN40_INTERNAL_63f6274c_4_k_cu_63ecf039_220964cuda3std3__48in_placeE:
	.zero		1
	.type		_ZN40_INTERNAL_63f6274c_4_k_cu_63ecf039_220964cuda3std6ranges3__45__cpo9iter_moveE,@object
	.size		_ZN40_INTERNAL_63f6274c_4_k_cu_63ecf039_220964cuda3std6ranges3__45__cpo9iter_moveE,(_ZN40_INTERNAL_63f6274c_4_k_cu_63ecf039_220964cuda3std3__45__cpo5beginE - _ZN40_INTERNAL_63f6274c_4_k_cu_63ecf039_220964cuda3std6ranges3__45__cpo9iter_moveE)
_ZN40_INTERNAL_63f6274c_4_k_cu_63ecf039_220964cuda3std6ranges3__45__cpo9iter_moveE:
	.zero		1
	.type		_ZN40_INTERNAL_63f6274c_4_k_cu_63ecf039_220964cuda3std3__45__cpo5beginE,@object
	.size		_ZN40_INTERNAL_63f6274c_4_k_cu_63ecf039_220964cuda3std3__45__cpo5beginE,(_ZN40_INTERNAL_63f6274c_4_k_cu_63ecf039_220964cuda3std3__442_GLOBAL__N__63f6274c_4_k_cu_63ecf039_220966ignoreE - _ZN40_INTERNAL_63f6274c_4_k_cu_63ecf039_220964cuda3std3__45__cpo5beginE)
_ZN40_INTERNAL_63f6274c_4_k_cu_63ecf039_220964cuda3std3__45__cpo5beginE:
	.zero		1
	.type		_ZN40_INTERNAL_63f6274c_4_k_cu_63ecf039_220964cuda3std3__442_GLOBAL__N__63f6274c_4_k_cu_63ecf039_220966ignoreE,@object
	.size		_ZN40_INTERNAL_63f6274c_4_k_cu_63ecf039_220964cuda3std3__442_GLOBAL__N__63f6274c_4_k_cu_63ecf039_220966ignoreE,(_ZN40_INTERNAL_63f6274c_4_k_cu_63ecf039_220964cute7productE - _ZN40_INTERNAL_63f6274c_4_k_cu_63ecf039_220964cuda3std3__442_GLOBAL__N__63f6274c_4_k_cu_63ecf039_220966ignoreE)
_ZN40_INTERNAL_63f6274c_4_k_cu_63ecf039_220964cuda3std3__442_GLOBAL__N__63f6274c_4_k_cu_63ecf039_220966ignoreE:
	.zero		1
	.type		_ZN40_INTERNAL_63f6274c_4_k_cu_63ecf039_220964cute7productE,@object
	.size		_ZN40_INTERNAL_63f6274c_4_k_cu_63ecf039_220964cute7productE,(_ZN40_INTERNAL_63f6274c_4_k_cu_63ecf039_220964cuda3std3__45__cpo3endE - _ZN40_INTERNAL_63f6274c_4_k_cu_63ecf039_220964cute7productE)
_ZN40_INTERNAL_63f6274c_4_k_cu_63ecf039_220964cute7productE:
	.zero		1
	.type		_ZN40_INTERNAL_63f6274c_4_k_cu_63ecf039_220964cuda3std3__45__cpo3endE,@object
	.size		_ZN40_INTERNAL_63f6274c_4_k_cu_63ecf039_220964cuda3std3__45__cpo3endE,(_ZN40_INTERNAL_63f6274c_4_k_cu_63ecf039_220964cuda3std3__419piecewise_constructE - _ZN40_INTERNAL_63f6274c_4_k_cu_63ecf039_220964cuda3std3__45__cpo3endE)
_ZN40_INTERNAL_63f6274c_4_k_cu_63ecf039_220964cuda3std3__45__cpo3endE:
	.zero		1
	.type		_ZN40_INTERNAL_63f6274c_4_k_cu_63ecf039_220964cuda3std3__419piecewise_constructE,@object
	.size		_ZN40_INTERNAL_63f6274c_4_k_cu_63ecf039_220964cuda3std3__419piecewise_constructE,(_ZN40_INTERNAL_63f6274c_4_k_cu_63ecf039_220964cuda3std3__45__cpo4cendE - _ZN40_INTERNAL_63f6274c_4_k_cu_63ecf039_220964cuda3std3__419piecewise_constructE)
_ZN40_INTERNAL_63f6274c_4_k_cu_63ecf039_220964cuda3std3__419piecewise_constructE:
	.zero		1
	.type		_ZN40_INTERNAL_63f6274c_4_k_cu_63ecf039_220964cuda3std3__45__cpo4cendE,@object
	.size		_ZN40_INTERNAL_63f6274c_4_k_cu_63ecf039_220964cuda3std3__45__cpo4cendE,(_ZN40_INTERNAL_63f6274c_4_k_cu_63ecf039_220964cuda3std6ranges3__45__cpo4swapE - _ZN40_INTERNAL_63f6274c_4_k_cu_63ecf039_220964cuda3std3__45__cpo4cendE)
_ZN40_INTERNAL_63f6274c_4_k_cu_63ecf039_220964cuda3std3__45__cpo4cendE:
	.zero		1
	.type		_ZN40_INTERNAL_63f6274c_4_k_cu_63ecf039_220964cuda3std6ranges3__45__cpo4swapE,@object
	.size		_ZN40_INTERNAL_63f6274c_4_k_cu_63ecf039_220964cuda3std6ranges3__45__cpo4swapE,(.L_8 - _ZN40_INTERNAL_63f6274c_4_k_cu_63ecf039_220964cuda3std6ranges3__45__cpo4swapE)
_ZN40_INTERNAL_63f6274c_4_k_cu_63ecf039_220964cuda3std6ranges3__45__cpo4swapE:
	.zero		1
.L_8:


//--------------------- .nv.constant0._ZN7cutlass13device_kernelINS_4gemm6kernel13GemmUniversalIN4cute5tupleIJiiiiEEENS1_10collective13CollectiveMmaINS1_34MainloopSm90TmaGmmaWarpSpecializedILi7ENS5_IJNS4_1CILi8EEENSA_ILi1EEESC_EEENS1_35KernelTmaWarpSpecializedCooperativeEEENS5_IJNSA_ILi128EEESG_NSA_ILi64EEEEEENS_6half_tENS5_IJlSC_lEEESJ_SK_NS4_8TiledMMAINS4_8MMA_AtomIJNS4_4SM904GMMA26MMA_64x128x16_F32F16F16_SSILNSO_5MajorE0ELSQ_0ELNSO_7ScaleInE1ELSR_1EEEEEENS4_6LayoutINS5_IJNSA_ILi2EEESC_SC_EEENS5_IJSC_NSA_ILi0EEESX_EEEEENS5_IJNS4_10UnderscoreES10_S10_EEEEENS4_13SM90_TMA_LOADENS4_14ComposedLayoutINS4_7SwizzleILi3ELi4ELi3EEENS4_18smem_ptr_flag_bitsILi16EEENSU_INS5_IJSB_SH_EEENS5_IJSH_SC_EEEEEEEvNS4_8identityENS4_23SM90_TMA_LOAD_MULTICASTES1C_vS1D_EENS_8epilogue10collective6detail29Sm90TmaWarpSpecializedAdapterINS1H_15DefaultEpilogueISJ_SK_SK_NS1G_6thread17LinearCombinationISJ_Li1EffLNS1L_9ScaleType4KindE0ELNS_15FloatRoundStyleE2ESJ_EENS1_15EpilogueDefaultEEEEEvvEEEEvNT_6ParamsE --------------------------
	.section	.nv.constant0._ZN7cutlass13device_kernelINS_4gemm6kernel13GemmUniversalIN4cute5tupleIJiiiiEEENS1_10collective13CollectiveMmaINS1_34MainloopSm90TmaGmmaWarpSpecializedILi7ENS5_IJNS4_1CILi8EEENSA_ILi1EEESC_EEENS1_35KernelTmaWarpSpecializedCooperativeEEENS5_IJNSA_ILi128EEESG_NSA_ILi64EEEEEENS_6half_tENS5_IJlSC_lEEESJ_SK_NS4_8TiledMMAINS4_8MMA_AtomIJNS4_4SM904GMMA26MMA_64x128x16_F32F16F16_SSILNSO_5MajorE0ELSQ_0ELNSO_7ScaleInE1ELSR_1EEEEEENS4_6LayoutINS5_IJNSA_ILi2EEESC_SC_EEENS5_IJSC_NSA_ILi0EEESX_EEEEENS5_IJNS4_10UnderscoreES10_S10_EEEEENS4_13SM90_TMA_LOADENS4_14ComposedLayoutINS4_7SwizzleILi3ELi4ELi3EEENS4_18smem_ptr_flag_bitsILi16EEENSU_INS5_IJSB_SH_EEENS5_IJSH_SC_EEEEEEEvNS4_8identityENS4_23SM90_TMA_LOAD_MULTICASTES1C_vS1D_EENS_8epilogue10collective6detail29Sm90TmaWarpSpecializedAdapterINS1H_15DefaultEpilogueISJ_SK_SK_NS1G_6thread17LinearCombinationISJ_Li1EffLNS1L_9ScaleType4KindE0ELNS_15FloatRoundStyleE2ESJ_EENS1_15EpilogueDefaultEEEEEvvEEEEvNT_6ParamsE,"a",@progbits
	.sectionflags	@""
	.align	4
.nv.constant0._ZN7cutlass13device_kernelINS_4gemm6kernel13GemmUniversalIN4cute5tupleIJiiiiEEENS1_10collective13CollectiveMmaINS1_34MainloopSm90TmaGmmaWarpSpecializedILi7ENS5_IJNS4_1CILi8EEENSA_ILi1EEESC_EEENS1_35KernelTmaWarpSpecializedCooperativeEEENS5_IJNSA_ILi128EEESG_NSA_ILi64EEEEEENS_6half_tENS5_IJlSC_lEEESJ_SK_NS4_8TiledMMAINS4_8MMA_AtomIJNS4_4SM904GMMA26MMA_64x128x16_F32F16F16_SSILNSO_5MajorE0ELSQ_0ELNSO_7ScaleInE1ELSR_1EEEEEENS4_6LayoutINS5_IJNSA_ILi2EEESC_SC_EEENS5_IJSC_NSA_ILi0EEESX_EEEEENS5_IJNS4_10UnderscoreES10_S10_EEEEENS4_13SM90_TMA_LOADENS4_14ComposedLayoutINS4_7SwizzleILi3ELi4ELi3EEENS4_18smem_ptr_flag_bitsILi16EEENSU_INS5_IJSB_SH_EEENS5_IJSH_SC_EEEEEEEvNS4_8identityENS4_23SM90_TMA_LOAD_MULTICASTES1C_vS1D_EENS_8epilogue10collective6detail29Sm90TmaWarpSpecializedAdapterINS1H_15DefaultEpilogueISJ_SK_SK_NS1G_6thread17LinearCombinationISJ_Li1EffLNS1L_9ScaleType4KindE0ELNS_15FloatRoundStyleE2ESJ_EENS1_15EpilogueDefaultEEEEEvvEEEEvNT_6ParamsE:
	.zero		1664


//--------------------- SYMBOLS --------------------------

	.type		.nv.reservedSmem.offset0,@object
	.size		.nv.reservedSmem.offset0,0x4
	.type		__assertfail,@function
